	.target	sm_100a

	.elftype	@"ET_EXEC"


//--------------------- .note.nv.tkinfo           --------------------------
	.section	.note.nv.tkinfo,"",@"SHT_NOTE"
	.sectionflags	@"SHF_NOTE_NV_TKINFO"
	.tkinfo
        /*0018*/ 	.word	0x00000002
        /*0030*/ 	.string	""
        /*0030*/ 	.string	"ptxas"
        /*0030*/ 	.string	"Cuda compilation tools, release 13.0, V13.0.88"
        /*0030*/ 	.string	"Build cuda_13.0.r13.0/compiler.36424714_0"
        /*0030*/ 	.string	"-arch sm_100a -m 64 "



//--------------------- .note.nv.cuinfo           --------------------------
	.section	.note.nv.cuinfo,"",@"SHT_NOTE"
	.sectionflags	@"SHF_NOTE_NV_CUINFO"
        /*0018*/ 	.short	0x0002
        /*001a*/ 	.short	0x0064
        /*001c*/ 	.short	0x0082
	.zero		2


//--------------------- .nv.info                  --------------------------
	.section	.nv.info,"",@"SHT_CUDA_INFO"
	.align	4


	//----- nvinfo : EIATTR_REGCOUNT
	.align		4
        /*0000*/ 	.byte	0x04, 0x2f
        /*0002*/ 	.short	(.L_19 - .L_18)
	.align		4
.L_18:
        /*0004*/ 	.word	index@(_ZN7cutlass13device_kernelINS_4gemm6kernel13GemmUniversalIN4cute5tupleIJiiiiEEENS1_10collective13CollectiveMmaINS1_35MainloopSm100TmaUmmaWarpSpecializedILi2ELi2ELi4ENS5_IJNS4_1CILi1EEESB_SB_EEEEENS5_IJNSA_ILi64EEENSA_ILi128EEESF_EEENS_10tfloat32_tENS5_IJlSB_lEEESH_SI_NS4_8TiledMMAINS4_8MMA_AtomIJNS4_17SM100_MMA_TF32_SSISH_SH_fLi64ELi128ELNS4_4UMMA5MajorE0ELSN_0ELNSM_7ScaleInE0ELSO_0EEEEEENS4_6LayoutISC_NS5_IJNSA_ILi0EEESS_SS_EEEEENS5_IJNS4_10UnderscoreESV_SV_EEEEENS4_13SM90_TMA_LOADENS4_14ComposedLayoutINS4_7SwizzleILi3ELi4ELi3EEENS4_18smem_ptr_flag_bitsILi32EEENSR_INS5_IJNSA_ILi8EEENSA_ILi32EEEEEENS5_IJS15_SB_EEEEEEEvNS4_8identityESY_S19_vS1A_EENS_8epilogue10collective18CollectiveEpilogueINS1C_23Sm100TmaWarpSpecializedILi4ELi2ELi16ELb1ELb0EEEJSG_NS5_IJNSR_ISE_SB_EENSR_IS15_SB_EEEEESH_SI_SH_SI_NS1C_6fusion15FusionCallbacksIS1G_NS1K_17LinearCombinationISH_fSH_fLNS_15FloatRoundStyleE2EEESG_S1J_JEEENS4_5SM1004TMEM4LOAD26SM100_TMEM_LOAD_16dp128b8xESY_S19_NS4_17SM75_U32x4_LDSM_NENS4_14SM90_TMA_STOREES19_NS4_17SM90_U32x4_STSM_NENS4_39AutoVectorizingCopyWithAssumedAlignmentILi128EEEEEEvvEEEEvNT_6ParamsE)
        /*0008*/ 	.word	0x0000005e


	//----- nvinfo : EIATTR_FRAME_SIZE
	.align		4
.L_19:
        /*000c*/ 	.byte	0x04, 0x11
        /*000e*/ 	.short	(.L_21 - .L_20)
	.align		4
.L_20:
        /*0010*/ 	.word	index@($__internal_2_$__cuda_sm10x_tcgen05_guardrail_trap_unallocated_columns_being_dealloced)
        /*0014*/ 	.word	0x00000000


	//----- nvinfo : EIATTR_FRAME_SIZE
	.align		4
.L_21:
        /*0018*/ 	.byte	0x04, 0x11
        /*001a*/ 	.short	(.L_23 - .L_22)
	.align		4
.L_22:
        /*001c*/ 	.word	index@($__internal_1_$__cuda_sm10x_tcgen05_guardrail_trap_phase_invalid_during_alloc)
        /*0020*/ 	.word	0x00000000


	//----- nvinfo : EIATTR_FRAME_SIZE
	.align		4
.L_23:
        /*0024*/ 	.byte	0x04, 0x11
        /*0026*/ 	.short	(.L_25 - .L_24)
	.align		4
.L_24:
        /*0028*/ 	.word	index@($__internal_0_$__cuda_sm10x_tcgen05_guardrail_trap_col_being_dealloced_not_returned_by_alloc)
        /*002c*/ 	.word	0x00000000


	//----- nvinfo : EIATTR_FRAME_SIZE
	.align		4
.L_25:
        /*0030*/ 	.byte	0x04, 0x11
        /*0032*/ 	.short	(.L_27 - .L_26)
	.align		4
.L_26:
        /*0034*/ 	.word	index@(_ZN7cutlass13device_kernelINS_4gemm6kernel13GemmUniversalIN4cute5tupleIJiiiiEEENS1_10collective13CollectiveMmaINS1_35MainloopSm100TmaUmmaWarpSpecializedILi2ELi2ELi4ENS5_IJNS4_1CILi1EEESB_SB_EEEEENS5_IJNSA_ILi64EEENSA_ILi128EEESF_EEENS_10tfloat32_tENS5_IJlSB_lEEESH_SI_NS4_8TiledMMAINS4_8MMA_AtomIJNS4_17SM100_MMA_TF32_SSISH_SH_fLi64ELi128ELNS4_4UMMA5MajorE0ELSN_0ELNSM_7ScaleInE0ELSO_0EEEEEENS4_6LayoutISC_NS5_IJNSA_ILi0EEESS_SS_EEEEENS5_IJNS4_10UnderscoreESV_SV_EEEEENS4_13SM90_TMA_LOADENS4_14ComposedLayoutINS4_7SwizzleILi3ELi4ELi3EEENS4_18smem_ptr_flag_bitsILi32EEENSR_INS5_IJNSA_ILi8EEENSA_ILi32EEEEEENS5_IJS15_SB_EEEEEEEvNS4_8identityESY_S19_vS1A_EENS_8epilogue10collective18CollectiveEpilogueINS1C_23Sm100TmaWarpSpecializedILi4ELi2ELi16ELb1ELb0EEEJSG_NS5_IJNSR_ISE_SB_EENSR_IS15_SB_EEEEESH_SI_SH_SI_NS1C_6fusion15FusionCallbacksIS1G_NS1K_17LinearCombinationISH_fSH_fLNS_15FloatRoundStyleE2EEESG_S1J_JEEENS4_5SM1004TMEM4LOAD26SM100_TMEM_LOAD_16dp128b8xESY_S19_NS4_17SM75_U32x4_LDSM_NENS4_14SM90_TMA_STOREES19_NS4_17SM90_U32x4_STSM_NENS4_39AutoVectorizingCopyWithAssumedAlignmentILi128EEEEEEvvEEEEvNT_6ParamsE)
        /*0038*/ 	.word	0x00000000


	//----- nvinfo : EIATTR_MIN_STACK_SIZE
	.align		4
.L_27:
        /*003c*/ 	.byte	0x04, 0x12
        /*003e*/ 	.short	(.L_29 - .L_28)
	.align		4
.L_28:
        /*0040*/ 	.word	index@(_ZN7cutlass13device_kernelINS_4gemm6kernel13GemmUniversalIN4cute5tupleIJiiiiEEENS1_10collective13CollectiveMmaINS1_35MainloopSm100TmaUmmaWarpSpecializedILi2ELi2ELi4ENS5_IJNS4_1CILi1EEESB_SB_EEEEENS5_IJNSA_ILi64EEENSA_ILi128EEESF_EEENS_10tfloat32_tENS5_IJlSB_lEEESH_SI_NS4_8TiledMMAINS4_8MMA_AtomIJNS4_17SM100_MMA_TF32_SSISH_SH_fLi64ELi128ELNS4_4UMMA5MajorE0ELSN_0ELNSM_7ScaleInE0ELSO_0EEEEEENS4_6LayoutISC_NS5_IJNSA_ILi0EEESS_SS_EEEEENS5_IJNS4_10UnderscoreESV_SV_EEEEENS4_13SM90_TMA_LOADENS4_14ComposedLayoutINS4_7SwizzleILi3ELi4ELi3EEENS4_18smem_ptr_flag_bitsILi32EEENSR_INS5_IJNSA_ILi8EEENSA_ILi32EEEEEENS5_IJS15_SB_EEEEEEEvNS4_8identityESY_S19_vS1A_EENS_8epilogue10collective18CollectiveEpilogueINS1C_23Sm100TmaWarpSpecializedILi4ELi2ELi16ELb1ELb0EEEJSG_NS5_IJNSR_ISE_SB_EENSR_IS15_SB_EEEEESH_SI_SH_SI_NS1C_6fusion15FusionCallbacksIS1G_NS1K_17LinearCombinationISH_fSH_fLNS_15FloatRoundStyleE2EEESG_S1J_JEEENS4_5SM1004TMEM4LOAD26SM100_TMEM_LOAD_16dp128b8xESY_S19_NS4_17SM75_U32x4_LDSM_NENS4_14SM90_TMA_STOREES19_NS4_17SM90_U32x4_STSM_NENS4_39AutoVectorizingCopyWithAssumedAlignmentILi128EEEEEEvvEEEEvNT_6ParamsE)
        /*0044*/ 	.word	0x00000000
.L_29:


//--------------------- .nv.compat                --------------------------
	.section	.nv.compat,"",@"SHT_CUDA_COMPAT_INFO"
	.align	4
        /*0000*/ 	.byte	0x02, 0x09, 0x01, 0x00, 0x02, 0x02, 0x02, 0x00, 0x02, 0x05, 0x05, 0x00, 0x03, 0x07, 0x01, 0x01
        /*0010*/ 	.byte	0x02, 0x03, 0x01, 0x00, 0x02, 0x06, 0x01, 0x00, 0x04, 0x0b, 0x08, 0x00, 0x09, 0x00, 0x00, 0x00
        /*0020*/ 	.byte	0x00, 0x00, 0x00, 0x00


//--------------------- .nv.info._ZN7cutlass13device_kernelINS_4gemm6kernel13GemmUniversalIN4cute5tupleIJiiiiEEENS1_10collective13CollectiveMmaINS1_35MainloopSm100TmaUmmaWarpSpecializedILi2ELi2ELi4ENS5_IJNS4_1CILi1EEESB_SB_EEEEENS5_IJNSA_ILi64EEENSA_ILi128EEESF_EEENS_10tfloat32_tENS5_IJlSB_lEEESH_SI_NS4_8TiledMMAINS4_8MMA_AtomIJNS4_17SM100_MMA_TF32_SSISH_SH_fLi64ELi128ELNS4_4UMMA5MajorE0ELSN_0ELNSM_7ScaleInE0ELSO_0EEEEEENS4_6LayoutISC_NS5_IJNSA_ILi0EEESS_SS_EEEEENS5_IJNS4_10UnderscoreESV_SV_EEEEENS4_13SM90_TMA_LOADENS4_14ComposedLayoutINS4_7SwizzleILi3ELi4ELi3EEENS4_18smem_ptr_flag_bitsILi32EEENSR_INS5_IJNSA_ILi8EEENSA_ILi32EEEEEENS5_IJS15_SB_EEEEEEEvNS4_8identityESY_S19_vS1A_EENS_8epilogue10collective18CollectiveEpilogueINS1C_23Sm100TmaWarpSpecializedILi4ELi2ELi16ELb1ELb0EEEJSG_NS5_IJNSR_ISE_SB_EENSR_IS15_SB_EEEEESH_SI_SH_SI_NS1C_6fusion15FusionCallbacksIS1G_NS1K_17LinearCombinationISH_fSH_fLNS_15FloatRoundStyleE2EEESG_S1J_JEEENS4_5SM1004TMEM4LOAD26SM100_TMEM_LOAD_16dp128b8xESY_S19_NS4_17SM75_U32x4_LDSM_NENS4_14SM90_TMA_STOREES19_NS4_17SM90_U32x4_STSM_NENS4_39AutoVectorizingCopyWithAssumedAlignmentILi128EEEEEEvvEEEEvNT_6ParamsE --------------------------
	.section	.nv.info._ZN7cutlass13device_kernelINS_4gemm6kernel13GemmUniversalIN4cute5tupleIJiiiiEEENS1_10collective13CollectiveMmaINS1_35MainloopSm100TmaUmmaWarpSpecializedILi2ELi2ELi4ENS5_IJNS4_1CILi1EEESB_SB_EEEEENS5_IJNSA_ILi64EEENSA_ILi128EEESF_EEENS_10tfloat32_tENS5_IJlSB_lEEESH_SI_NS4_8TiledMMAINS4_8MMA_AtomIJNS4_17SM100_MMA_TF32_SSISH_SH_fLi64ELi128ELNS4_4UMMA5MajorE0ELSN_0ELNSM_7ScaleInE0ELSO_0EEEEEENS4_6LayoutISC_NS5_IJNSA_ILi0EEESS_SS_EEEEENS5_IJNS4_10UnderscoreESV_SV_EEEEENS4_13SM90_TMA_LOADENS4_14ComposedLayoutINS4_7SwizzleILi3ELi4ELi3EEENS4_18smem_ptr_flag_bitsILi32EEENSR_INS5_IJNSA_ILi8EEENSA_ILi32EEEEEENS5_IJS15_SB_EEEEEEEvNS4_8identityESY_S19_vS1A_EENS_8epilogue10collective18CollectiveEpilogueINS1C_23Sm100TmaWarpSpecializedILi4ELi2ELi16ELb1ELb0EEEJSG_NS5_IJNSR_ISE_SB_EENSR_IS15_SB_EEEEESH_SI_SH_SI_NS1C_6fusion15FusionCallbacksIS1G_NS1K_17LinearCombinationISH_fSH_fLNS_15FloatRoundStyleE2EEESG_S1J_JEEENS4_5SM1004TMEM4LOAD26SM100_TMEM_LOAD_16dp128b8xESY_S19_NS4_17SM75_U32x4_LDSM_NENS4_14SM90_TMA_STOREES19_NS4_17SM90_U32x4_STSM_NENS4_39AutoVectorizingCopyWithAssumedAlignmentILi128EEEEEEvvEEEEvNT_6ParamsE,"",@"SHT_CUDA_INFO"
	.sectionflags	@""
	.align	4


	//----- nvinfo : EIATTR_CUDA_API_VERSION
	.align		4
        /*0000*/ 	.byte	0x04, 0x37
        /*0002*/ 	.short	(.L_31 - .L_30)
.L_30:
        /*0004*/ 	.word	0x00000082


	//----- nvinfo : EIATTR_KPARAM_INFO
	.align		4
.L_31:
        /*0008*/ 	.byte	0x04, 0x17
        /*000a*/ 	.short	(.L_33 - .L_32)
.L_32:
        /*000c*/ 	.word	0x00000000
        /*0010*/ 	.short	0x0000
        /*0012*/ 	.short	0x0000
        /*0014*/ 	.byte	0x00, 0xf0, 0x01, 0x20


	//----- nvinfo : EIATTR_AT_ENTRY_FRAGMENTS
	.align		4
.L_33:
        /*0018*/ 	.byte	0x04, 0x4f
        /*001a*/ 	.short	(.L_35 - .L_34)


	//   ....[0]....
.L_34:
        /*001c*/ 	.word	0x00000006


	//----- nvinfo : EIATTR_RESERVED_SMEM_USED
	.align		4
.L_35:
        /*0020*/ 	.byte	0x01, 0x41
	.zero		2


	//----- nvinfo : EIATTR_SPARSE_MMA_MASK
	.align		4
        /*0024*/ 	.byte	0x03, 0x50
        /*0026*/ 	.short	0x0000


	//----- nvinfo : EIATTR_TCGEN05_1CTA_USED
	.align		4
        /*0028*/ 	.byte	0x01, 0x51
	.zero		2


	//----- nvinfo : EIATTR_MAXREG_COUNT
	.align		4
        /*002c*/ 	.byte	0x03, 0x1b
        /*002e*/ 	.short	0x00ff


	//----- nvinfo : EIATTR_NUM_BARRIERS
	.align		4
        /*0030*/ 	.byte	0x02, 0x4c
        /*0032*/ 	.byte	0x07
	.zero		1


	//----- nvinfo : EIATTR_EXTERNS
	.align		4
        /*0034*/ 	.byte	0x04, 0x0f
        /*0036*/ 	.short	(.L_37 - .L_36)


	//   ....[0]....
	.align		4
.L_36:
        /*0038*/ 	.word	index@(__assertfail)


	//----- nvinfo : EIATTR_MERCURY_ISA_VERSION
	.align		4
.L_37:
        /*003c*/ 	.byte	0x03, 0x5f
        /*003e*/ 	.short	0x0101


	//----- nvinfo : EIATTR_INT_WARP_WIDE_INSTR_OFFSETS
	.align		4
        /*0040*/ 	.byte	0x04, 0x31
        /*0042*/ 	.short	(.L_39 - .L_38)


	//   ....[0]....
.L_38:
        /*0044*/ 	.word	0x00002240


	//   ....[1]....
        /*0048*/ 	.word	0x00004070


	//   ....[2]....
        /*004c*/ 	.word	0x000040a0


	//   ....[3]....
        /*0050*/ 	.word	0x000040c0


	//   ....[4]....
        /*0054*/ 	.word	0x000049f0


	//   ....[5]....
        /*0058*/ 	.word	0x00004a50


	//   ....[6]....
        /*005c*/ 	.word	0x00004b40


	//   ....[7]....
        /*0060*/ 	.word	0x00004bb0


	//   ....[8]....
        /*0064*/ 	.word	0x00004cc0


	//   ....[9]....
        /*0068*/ 	.word	0x00004d50


	//   ....[10]....
        /*006c*/ 	.word	0x00004f20


	//   ....[11]....
        /*0070*/ 	.word	0x00004fd0


	//----- nvinfo : EIATTR_COOP_GROUP_MASK_REGIDS
	.align		4
.L_39:
        /*0074*/ 	.byte	0x04, 0x29
        /*0076*/ 	.short	(.L_41 - .L_40)


	//   ....[0]....
.L_40:
        /*0078*/ 	.word	0xffffffff


	//   ....[1]....
        /*007c*/ 	.word	0xffffffff


	//   ....[2]....
        /*0080*/ 	.word	0xffffffff


	//   ....[3]....
        /*0084*/ 	.word	0xffffffff


	//   ....[4]....
        /*0088*/ 	.word	0xffffffff


	//   ....[5]....
        /*008c*/ 	.word	0xffffffff


	//   ....[6]....
        /*0090*/ 	.word	0xffffffff


	//   ....[7]....
        /*0094*/ 	.word	0xffffffff


	//   ....[8]....
        /*0098*/ 	.word	0xffffffff


	//   ....[9]....
        /*009c*/ 	.word	0xffffffff


	//   ....[10]....
        /*00a0*/ 	.word	0xffffffff


	//   ....[11]....
        /*00a4*/ 	.word	0xffffffff


	//   ....[12]....
        /*00a8*/ 	.word	0xffffffff


	//----- nvinfo : EIATTR_COOP_GROUP_INSTR_OFFSETS
	.align		4
.L_41:
        /*00ac*/ 	.byte	0x04, 0x28
        /*00ae*/ 	.short	(.L_43 - .L_42)


	//   ....[0]....
.L_42:
        /*00b0*/ 	.word	0x00000090


	//   ....[1]....
        /*00b4*/ 	.word	0x000004d0


	//   ....[2]....
        /*00b8*/ 	.word	0x00000600


	//   ....[3]....
        /*00bc*/ 	.word	0x000007a0


	//   ....[4]....
        /*00c0*/ 	.word	0x000008a0


	//   ....[5]....
        /*00c4*/ 	.word	0x00000a10


	//   ....[6]....
        /*00c8*/ 	.word	0x00000bb0


	//   ....[7]....
        /*00cc*/ 	.word	0x00002120


	//   ....[8]....
        /*00d0*/ 	.word	0x00002de0


	//   ....[9]....
        /*00d4*/ 	.word	0x00002ff0


	//   ....[10]....
        /*00d8*/ 	.word	0x00003020


	//   ....[11]....
        /*00dc*/ 	.word	0x00003f40


	//   ....[12]....
        /*00e0*/ 	.word	0x00004180


	//----- nvinfo : EIATTR_VRC_CTA_INIT_COUNT
	.align		4
.L_43:
        /*00e4*/ 	.byte	0x02, 0x4a
        /*00e6*/ 	.byte	0x80
	.zero		1


	//----- nvinfo : EIATTR_SYSCALL_OFFSETS
	.align		4
        /*00e8*/ 	.byte	0x04, 0x46
        /*00ea*/ 	.short	(.L_45 - .L_44)


	//   ....[0]....
.L_44:
        /*00ec*/ 	.word	0x00005b40


	//   ....[1]....
        /*00f0*/ 	.word	0x00005c30


	//   ....[2]....
        /*00f4*/ 	.word	0x00006460


	//   ....[3]....
        /*00f8*/ 	.word	0x00006e20


	//   ....[4]....
        /*00fc*/ 	.word	0x00007780


	//   ....[5]....
        /*0100*/ 	.word	0x000080e0


	//----- nvinfo : EIATTR_MBARRIER_INSTR_OFFSETS
	.align		4
.L_45:
        /*0104*/ 	.byte	0x04, 0x39
        /*0106*/ 	.short	(.L_47 - .L_46)


	//   ....[0]....
.L_46:
        /*0108*/ 	.word	0x000005b0
        /*010c*/ 	.word	0x000000ff
        /*0110*/ 	.word	0x00000000
        /*0114*/ 	.short	0x0100
        /*0116*/ 	.byte	0x04
	.zero		1


	//   ....[1]....
        /*0118*/ 	.word	0x000005c0
        /*011c*/ 	.word	0x000000ff
        /*0120*/ 	.word	0x00000010
        /*0124*/ 	.short	0x0100
        /*0126*/ 	.byte	0x04
	.zero		1


	//   ....[2]....
        /*0128*/ 	.word	0x000005d0
        /*012c*/ 	.word	0x000000ff
        /*0130*/ 	.word	0x00000008
        /*0134*/ 	.short	0x0100
        /*0136*/ 	.byte	0x04
	.zero		1


	//   ....[3]....
        /*0138*/ 	.word	0x000005e0
        /*013c*/ 	.word	0x000000ff
        /*0140*/ 	.word	0x00000018
        /*0144*/ 	.short	0x0100
        /*0146*/ 	.byte	0x04
	.zero		1


	//   ....[4]....
        /*0148*/ 	.word	0x00000710
        /*014c*/ 	.word	0x000000ff
        /*0150*/ 	.word	0x00000020
        /*0154*/ 	.short	0x0100
        /*0156*/ 	.byte	0x04
	.zero		1


	//   ....[5]....
        /*0158*/ 	.word	0x00000720
        /*015c*/ 	.word	0x000000ff
        /*0160*/ 	.word	0x00000040
        /*0164*/ 	.short	0x0100
        /*0166*/ 	.byte	0x04
	.zero		1


	//   ....[6]....
        /*0168*/ 	.word	0x00000730
        /*016c*/ 	.word	0x000000ff
        /*0170*/ 	.word	0x00000028
        /*0174*/ 	.short	0x0100
        /*0176*/ 	.byte	0x04
	.zero		1


	//   ....[7]....
        /*0178*/ 	.word	0x00000740
        /*017c*/ 	.word	0x000000ff
        /*0180*/ 	.word	0x00000048
        /*0184*/ 	.short	0x0100
        /*0186*/ 	.byte	0x04
	.zero		1


	//   ....[8]....
        /*0188*/ 	.word	0x00000750
        /*018c*/ 	.word	0x000000ff
        /*0190*/ 	.word	0x00000030
        /*0194*/ 	.short	0x0100
        /*0196*/ 	.byte	0x04
	.zero		1


	//   ....[9]....
        /*0198*/ 	.word	0x00000760
        /*019c*/ 	.word	0x000000ff
        /*01a0*/ 	.word	0x00000050
        /*01a4*/ 	.short	0x0100
        /*01a6*/ 	.byte	0x04
	.zero		1


	//   ....[10]....
        /*01a8*/ 	.word	0x00000770
        /*01ac*/ 	.word	0x000000ff
        /*01b0*/ 	.word	0x00000038
        /*01b4*/ 	.short	0x0100
        /*01b6*/ 	.byte	0x04
	.zero		1


	//   ....[11]....
        /*01b8*/ 	.word	0x00000780
        /*01bc*/ 	.word	0x000000ff
        /*01c0*/ 	.word	0x00000058
        /*01c4*/ 	.short	0x0100
        /*01c6*/ 	.byte	0x04
	.zero		1


	//   ....[12]....
        /*01c8*/ 	.word	0x00000870
        /*01cc*/ 	.word	0x000000ff
        /*01d0*/ 	.word	0x00000060
        /*01d4*/ 	.short	0x0100
        /*01d6*/ 	.byte	0x06
	.zero		1


	//   ....[13]....
        /*01d8*/ 	.word	0x00000880
        /*01dc*/ 	.word	0x000000ff
        /*01e0*/ 	.word	0x00000068
        /*01e4*/ 	.short	0x0100
        /*01e6*/ 	.byte	0x06
	.zero		1


	//   ....[14]....
        /*01e8*/ 	.word	0x000009c0
        /*01ec*/ 	.word	0x000000ff
        /*01f0*/ 	.word	0x00000070
        /*01f4*/ 	.short	0x0100
        /*01f6*/ 	.byte	0x06
	.zero		1


	//   ....[15]....
        /*01f8*/ 	.word	0x000009d0
        /*01fc*/ 	.word	0x000000ff
        /*0200*/ 	.word	0x00000080
        /*0204*/ 	.short	0x0100
        /*0206*/ 	.byte	0x06
	.zero		1


	//   ....[16]....
        /*0208*/ 	.word	0x000009e0
        /*020c*/ 	.word	0x000000ff
        /*0210*/ 	.word	0x00000078
        /*0214*/ 	.short	0x0100
        /*0216*/ 	.byte	0x06
	.zero		1


	//   ....[17]....
        /*0218*/ 	.word	0x000009f0
        /*021c*/ 	.word	0x000000ff
        /*0220*/ 	.word	0x00000088
        /*0224*/ 	.short	0x0100
        /*0226*/ 	.byte	0x06
	.zero		1


	//   ....[18]....
        /*0228*/ 	.word	0x00000b20
        /*022c*/ 	.word	0x000000ff
        /*0230*/ 	.word	0x00000090
        /*0234*/ 	.short	0x0100
        /*0236*/ 	.byte	0x04
	.zero		1


	//   ....[19]....
        /*0238*/ 	.word	0x00000b30
        /*023c*/ 	.word	0x000000ff
        /*0240*/ 	.word	0x000000b0
        /*0244*/ 	.short	0x0100
        /*0246*/ 	.byte	0x04
	.zero		1


	//   ....[20]....
        /*0248*/ 	.word	0x00000b40
        /*024c*/ 	.word	0x000000ff
        /*0250*/ 	.word	0x00000098
        /*0254*/ 	.short	0x0100
        /*0256*/ 	.byte	0x04
	.zero		1


	//   ....[21]....
        /*0258*/ 	.word	0x00000b50
        /*025c*/ 	.word	0x000000ff
        /*0260*/ 	.word	0x000000b8
        /*0264*/ 	.short	0x0100
        /*0266*/ 	.byte	0x04
	.zero		1


	//   ....[22]....
        /*0268*/ 	.word	0x00000b60
        /*026c*/ 	.word	0x000000ff
        /*0270*/ 	.word	0x000000a0
        /*0274*/ 	.short	0x0100
        /*0276*/ 	.byte	0x04
	.zero		1


	//   ....[23]....
        /*0278*/ 	.word	0x00000b70
        /*027c*/ 	.word	0x000000ff
        /*0280*/ 	.word	0x000000c0
        /*0284*/ 	.short	0x0100
        /*0286*/ 	.byte	0x04
	.zero		1


	//   ....[24]....
        /*0288*/ 	.word	0x00000b80
        /*028c*/ 	.word	0x000000ff
        /*0290*/ 	.word	0x000000a8
        /*0294*/ 	.short	0x0100
        /*0296*/ 	.byte	0x04
	.zero		1


	//   ....[25]....
        /*0298*/ 	.word	0x00000b90
        /*029c*/ 	.word	0x000000ff
        /*02a0*/ 	.word	0x000000c8
        /*02a4*/ 	.short	0x0100
        /*02a6*/ 	.byte	0x04
	.zero		1


	//   ....[26]....
        /*02a8*/ 	.word	0x00000c80
        /*02ac*/ 	.word	0x000000ff
        /*02b0*/ 	.word	0x000000d0
        /*02b4*/ 	.short	0x0100
        /*02b6*/ 	.byte	0x04
	.zero		1


	//   ....[27]....
        /*02b8*/ 	.word	0x00000c90
        /*02bc*/ 	.word	0x000000ff
        /*02c0*/ 	.word	0x000000e0
        /*02c4*/ 	.short	0x0100
        /*02c6*/ 	.byte	0x04
	.zero		1


	//   ....[28]....
        /*02c8*/ 	.word	0x00000ca0
        /*02cc*/ 	.word	0x000000ff
        /*02d0*/ 	.word	0x000000d8
        /*02d4*/ 	.short	0x0100
        /*02d6*/ 	.byte	0x04
	.zero		1


	//   ....[29]....
        /*02d8*/ 	.word	0x00000cb0
        /*02dc*/ 	.word	0x000000ff
        /*02e0*/ 	.word	0x000000e8
        /*02e4*/ 	.short	0x0100
        /*02e6*/ 	.byte	0x04
	.zero		1


	//   ....[30]....
        /*02e8*/ 	.word	0x00001580
        /*02ec*/ 	.word	0x00000002
        /*02f0*/ 	.word	0x000000e0
        /*02f4*/ 	.short	0x010a
        /*02f6*/ 	.byte	0xff
	.zero		1


	//   ....[31]....
        /*02f8*/ 	.word	0x000015b0
        /*02fc*/ 	.word	0x00000002
        /*0300*/ 	.word	0x000000d0
        /*0304*/ 	.short	0x0101
        /*0306*/ 	.byte	0xff
	.zero		1


	//   ....[32]....
        /*0308*/ 	.word	0x00001680
        /*030c*/ 	.word	0x000000ff
        /*0310*/ 	.word	0x00000010
        /*0314*/ 	.short	0x010a
        /*0316*/ 	.byte	0x04
	.zero		1


	//   ....[33]....
        /*0318*/ 	.word	0x00001720
        /*031c*/ 	.word	0x000000ff
        /*0320*/ 	.word	0x00000010
        /*0324*/ 	.short	0x010a
        /*0326*/ 	.byte	0x39
	.zero		1


	//   ....[34]....
        /*0328*/ 	.word	0x00001820
        /*032c*/ 	.word	0x000000ff
        /*0330*/ 	.word	0x00000010
        /*0334*/ 	.short	0x010a
        /*0336*/ 	.byte	0x04
	.zero		1


	//   ....[35]....
        /*0338*/ 	.word	0x00001be0
        /*033c*/ 	.word	0x000000ff
        /*0340*/ 	.word	0x00000068
        /*0344*/ 	.short	0x0101
        /*0346*/ 	.byte	0x0d
	.zero		1


	//   ....[36]....
        /*0348*/ 	.word	0x00001c00
        /*034c*/ 	.word	0x000000ff
        /*0350*/ 	.word	0x00000010
        /*0354*/ 	.short	0x010a
        /*0356*/ 	.byte	0x04
	.zero		1


	//   ....[37]....
        /*0358*/ 	.word	0x00001c80
        /*035c*/ 	.word	0x000000ff
        /*0360*/ 	.word	0x00000010
        /*0364*/ 	.short	0x010a
        /*0366*/ 	.byte	0x39
	.zero		1


	//   ....[38]....
        /*0368*/ 	.word	0x00001d80
        /*036c*/ 	.word	0x000000ff
        /*0370*/ 	.word	0x00000010
        /*0374*/ 	.short	0x010a
        /*0376*/ 	.byte	0x04
	.zero		1


	//   ....[39]....
        /*0378*/ 	.word	0x00002150
        /*037c*/ 	.word	0x00000002
        /*0380*/ 	.word	0x00000070
        /*0384*/ 	.short	0x010a
        /*0386*/ 	.byte	0xff
	.zero		1


	//   ....[40]....
        /*0388*/ 	.word	0x00002210
        /*038c*/ 	.word	0x00000002
        /*0390*/ 	.word	0x00000000
        /*0394*/ 	.short	0x0101
        /*0396*/ 	.byte	0xff
	.zero		1


	//   ....[41]....
        /*0398*/ 	.word	0x00002770
        /*039c*/ 	.word	0x000000ff
        /*03a0*/ 	.word	0x00000000
        /*03a4*/ 	.short	0x010a
        /*03a6*/ 	.byte	0x04
	.zero		1


	//   ....[42]....
        /*03a8*/ 	.word	0x00002810
        /*03ac*/ 	.word	0x00000000
        /*03b0*/ 	.word	0x00000000
        /*03b4*/ 	.short	0x010a
        /*03b6*/ 	.byte	0xff
	.zero		1


	//   ....[43]....
        /*03b8*/ 	.word	0x00002930
        /*03bc*/ 	.word	0x00000000
        /*03c0*/ 	.word	0x000000d0
        /*03c4*/ 	.short	0x010a
        /*03c6*/ 	.byte	0xff
	.zero		1


	//   ....[44]....
        /*03c8*/ 	.word	0x000029a0
        /*03cc*/ 	.word	0x00000000
        /*03d0*/ 	.word	0x00000000
        /*03d4*/ 	.short	0x0101
        /*03d6*/ 	.byte	0xff
	.zero		1


	//   ....[45]....
        /*03d8*/ 	.word	0x000029c0
        /*03dc*/ 	.word	0x000000ff
        /*03e0*/ 	.word	0x00000080
        /*03e4*/ 	.short	0x010a
        /*03e6*/ 	.byte	0x04
	.zero		1


	//   ....[46]....
        /*03e8*/ 	.word	0x00002ae0
        /*03ec*/ 	.word	0x00000000
        /*03f0*/ 	.word	0x00000070
        /*03f4*/ 	.short	0x010a
        /*03f6*/ 	.byte	0xff
	.zero		1


	//   ....[47]....
        /*03f8*/ 	.word	0x00002be0
        /*03fc*/ 	.word	0x00000000
        /*0400*/ 	.word	0x00000000
        /*0404*/ 	.short	0x0101
        /*0406*/ 	.byte	0xff
	.zero		1


	//   ....[48]....
        /*0408*/ 	.word	0x00002c70
        /*040c*/ 	.word	0x000000ff
        /*0410*/ 	.word	0x00000080
        /*0414*/ 	.short	0x0106
        /*0416*/ 	.byte	0x04
	.zero		1


	//   ....[49]....
        /*0418*/ 	.word	0x00002c90
        /*041c*/ 	.word	0x000000ff
        /*0420*/ 	.word	0x00000080
        /*0424*/ 	.short	0x010a
        /*0426*/ 	.byte	0x04
	.zero		1


	//   ....[50]....
        /*0428*/ 	.word	0x00002d20
        /*042c*/ 	.word	0x000000ff
        /*0430*/ 	.word	0x00000080
        /*0434*/ 	.short	0x0106
        /*0436*/ 	.byte	0x07
	.zero		1


	//   ....[51]....
        /*0438*/ 	.word	0x00002d60
        /*043c*/ 	.word	0x00000000
        /*0440*/ 	.word	0x00000080
        /*0444*/ 	.short	0x010a
        /*0446*/ 	.byte	0xff
	.zero		1


	//   ....[52]....
        /*0448*/ 	.word	0x00003270
        /*044c*/ 	.word	0x00000000
        /*0450*/ 	.word	0x00000070
        /*0454*/ 	.short	0x010a
        /*0456*/ 	.byte	0xff
	.zero		1


	//   ....[53]....
        /*0458*/ 	.word	0x00003380
        /*045c*/ 	.word	0x00000003
        /*0460*/ 	.word	0x00000000
        /*0464*/ 	.short	0x0101
        /*0466*/ 	.byte	0xff
	.zero		1


	//   ....[54]....
        /*0468*/ 	.word	0x00003390
        /*046c*/ 	.word	0x000000ff
        /*0470*/ 	.word	0x00000000
        /*0474*/ 	.short	0x010a
        /*0476*/ 	.byte	0x04
	.zero		1


	//   ....[55]....
        /*0478*/ 	.word	0x00003410
        /*047c*/ 	.word	0x000000ff
        /*0480*/ 	.word	0x000000b0
        /*0484*/ 	.short	0x010a
        /*0486*/ 	.byte	0x4b
	.zero		1


	//   ....[56]....
        /*0488*/ 	.word	0x000034f0
        /*048c*/ 	.word	0x000000ff
        /*0490*/ 	.word	0x00000000
        /*0494*/ 	.short	0x010a
        /*0496*/ 	.byte	0x05
	.zero		1


	//   ....[57]....
        /*0498*/ 	.word	0x00003640
        /*049c*/ 	.word	0x000000ff
        /*04a0*/ 	.word	0x00000000
        /*04a4*/ 	.short	0x010a
        /*04a6*/ 	.byte	0x07
	.zero		1


	//   ....[58]....
        /*04a8*/ 	.word	0x00003d70
        /*04ac*/ 	.word	0x000000ff
        /*04b0*/ 	.word	0x00000000
        /*04b4*/ 	.short	0x010a
        /*04b6*/ 	.byte	0x04
	.zero		1


	//   ....[59]....
        /*04b8*/ 	.word	0x00003e00
        /*04bc*/ 	.word	0x000000ff
        /*04c0*/ 	.word	0x00000000
        /*04c4*/ 	.short	0x010a
        /*04c6*/ 	.byte	0x05
	.zero		1


	//   ....[60]....
        /*04c8*/ 	.word	0x00003e90
        /*04cc*/ 	.word	0x000000ff
        /*04d0*/ 	.word	0x00000000
        /*04d4*/ 	.short	0x010a
        /*04d6*/ 	.byte	0x05
	.zero		1


	//   ....[61]....
        /*04d8*/ 	.word	0x00003f20
        /*04dc*/ 	.word	0x000000ff
        /*04e0*/ 	.word	0x00000000
        /*04e4*/ 	.short	0x010a
        /*04e6*/ 	.byte	0x04
	.zero		1


	//   ....[62]....
        /*04e8*/ 	.word	0x000043a0
        /*04ec*/ 	.word	0x00000000
        /*04f0*/ 	.word	0x00000070
        /*04f4*/ 	.short	0x010a
        /*04f6*/ 	.byte	0xff
	.zero		1


	//   ....[63]....
        /*04f8*/ 	.word	0x00004460
        /*04fc*/ 	.word	0x00000000
        /*0500*/ 	.word	0x00000000
        /*0504*/ 	.short	0x0101
        /*0506*/ 	.byte	0xff
	.zero		1


	//   ....[64]....
        /*0508*/ 	.word	0x00004780
        /*050c*/ 	.word	0x000000ff
        /*0510*/ 	.word	0x00000068
        /*0514*/ 	.short	0x010a
        /*0516*/ 	.byte	0x04
	.zero		1


	//   ....[65]....
        /*0518*/ 	.word	0x00004970
        /*051c*/ 	.word	0x000000ff
        /*0520*/ 	.word	0x00000040
        /*0524*/ 	.short	0x010a
        /*0526*/ 	.byte	0x04
	.zero		1


	//   ....[66]....
        /*0528*/ 	.word	0x00004af0
        /*052c*/ 	.word	0x000000ff
        /*0530*/ 	.word	0x00000020
        /*0534*/ 	.short	0x010b
        /*0536*/ 	.byte	0x04
	.zero		1


	//   ....[67]....
        /*0538*/ 	.word	0x00004b00
        /*053c*/ 	.word	0x000000ff
        /*0540*/ 	.word	0x00000000
        /*0544*/ 	.short	0x0101
        /*0546*/ 	.byte	0x05
	.zero		1


	//   ....[68]....
        /*0548*/ 	.word	0x00004b10
        /*054c*/ 	.word	0x000000ff
        /*0550*/ 	.word	0x00000048
        /*0554*/ 	.short	0x010a
        /*0556*/ 	.byte	0x04
	.zero		1


	//   ....[69]....
        /*0558*/ 	.word	0x00004c60
        /*055c*/ 	.word	0x000000ff
        /*0560*/ 	.word	0x00000028
        /*0564*/ 	.short	0x010b
        /*0566*/ 	.byte	0x04
	.zero		1


	//   ....[70]....
        /*0568*/ 	.word	0x00004c70
        /*056c*/ 	.word	0x000000ff
        /*0570*/ 	.word	0x00000000
        /*0574*/ 	.short	0x0101
        /*0576*/ 	.byte	0x05
	.zero		1


	//   ....[71]....
        /*0578*/ 	.word	0x00004c80
        /*057c*/ 	.word	0x000000ff
        /*0580*/ 	.word	0x00000050
        /*0584*/ 	.short	0x010a
        /*0586*/ 	.byte	0x04
	.zero		1


	//   ....[72]....
        /*0588*/ 	.word	0x00004e00
        /*058c*/ 	.word	0x000000ff
        /*0590*/ 	.word	0x00000030
        /*0594*/ 	.short	0x010b
        /*0596*/ 	.byte	0x04
	.zero		1


	//   ....[73]....
        /*0598*/ 	.word	0x00004e40
        /*059c*/ 	.word	0x000000ff
        /*05a0*/ 	.word	0x00000000
        /*05a4*/ 	.short	0x0101
        /*05a6*/ 	.byte	0x05
	.zero		1


	//   ....[74]....
        /*05a8*/ 	.word	0x00004e80
        /*05ac*/ 	.word	0x000000ff
        /*05b0*/ 	.word	0x00000058
        /*05b4*/ 	.short	0x010a
        /*05b6*/ 	.byte	0x04
	.zero		1


	//   ....[75]....
        /*05b8*/ 	.word	0x000050c0
        /*05bc*/ 	.word	0x000000ff
        /*05c0*/ 	.word	0x00000038
        /*05c4*/ 	.short	0x010b
        /*05c6*/ 	.byte	0x04
	.zero		1


	//   ....[76]....
        /*05c8*/ 	.word	0x000050e0
        /*05cc*/ 	.word	0x000000ff
        /*05d0*/ 	.word	0x00000000
        /*05d4*/ 	.short	0x0101
        /*05d6*/ 	.byte	0x0d
	.zero		1


	//   ....[77]....
        /*05d8*/ 	.word	0x00005110
        /*05dc*/ 	.word	0x000000ff
        /*05e0*/ 	.word	0x00000040
        /*05e4*/ 	.short	0x010a
        /*05e6*/ 	.byte	0x04
	.zero		1


	//   ....[78]....
        /*05e8*/ 	.word	0x00005130
        /*05ec*/ 	.word	0x000000ff
        /*05f0*/ 	.word	0x00000048
        /*05f4*/ 	.short	0x010a
        /*05f6*/ 	.byte	0x04
	.zero		1


	//   ....[79]....
        /*05f8*/ 	.word	0x00005150
        /*05fc*/ 	.word	0x000000ff
        /*0600*/ 	.word	0x00000050
        /*0604*/ 	.short	0x010a
        /*0606*/ 	.byte	0x04
	.zero		1


	//   ....[80]....
        /*0608*/ 	.word	0x00005190
        /*060c*/ 	.word	0x00000000
        /*0610*/ 	.word	0x00000058
        /*0614*/ 	.short	0x010a
        /*0616*/ 	.byte	0xff
	.zero		1


	//   ....[81]....
        /*0618*/ 	.word	0x00005500
        /*061c*/ 	.word	0x00000000
        /*0620*/ 	.word	0x00000070
        /*0624*/ 	.short	0x010a
        /*0626*/ 	.byte	0xff
	.zero		1


	//   ....[82]....
        /*0628*/ 	.word	0x00005610
        /*062c*/ 	.word	0x00000000
        /*0630*/ 	.word	0x00000000
        /*0634*/ 	.short	0x0101
        /*0636*/ 	.byte	0xff
	.zero		1


	//   ....[83]....
        /*0638*/ 	.word	0x00006090
        /*063c*/ 	.word	0x000000ff
        /*0640*/ 	.word	0x00000020
        /*0644*/ 	.short	0x010a
        /*0646*/ 	.byte	0x24
	.zero		1


	//   ....[84]....
        /*0648*/ 	.word	0x000060d0
        /*064c*/ 	.word	0x00000054
        /*0650*/ 	.word	0x00000090
        /*0654*/ 	.short	0x010a
        /*0656*/ 	.byte	0xff
	.zero		1


	//   ....[85]....
        /*0658*/ 	.word	0x00006240
        /*065c*/ 	.word	0x000000ff
        /*0660*/ 	.word	0x00000020
        /*0664*/ 	.short	0x010a
        /*0666*/ 	.byte	0x24
	.zero		1


	//   ....[86]....
        /*0668*/ 	.word	0x00006340
        /*066c*/ 	.word	0x00000054
        /*0670*/ 	.word	0x00000090
        /*0674*/ 	.short	0x010a
        /*0676*/ 	.byte	0xff
	.zero		1


	//   ....[87]....
        /*0678*/ 	.word	0x00006b40
        /*067c*/ 	.word	0x00000000
        /*0680*/ 	.word	0x00000000
        /*0684*/ 	.short	0x0101
        /*0686*/ 	.byte	0xff
	.zero		1


	//   ....[88]....
        /*0688*/ 	.word	0x00006b50
        /*068c*/ 	.word	0x00000002
        /*0690*/ 	.word	0x00000020
        /*0694*/ 	.short	0x010a
        /*0696*/ 	.byte	0xff
	.zero		1


	//   ....[89]....
        /*0698*/ 	.word	0x00006c20
        /*069c*/ 	.word	0x00000002
        /*06a0*/ 	.word	0x00000020
        /*06a4*/ 	.short	0x010a
        /*06a6*/ 	.byte	0xff
	.zero		1


	//   ....[90]....
        /*06a8*/ 	.word	0x000074a0
        /*06ac*/ 	.word	0x00000015
        /*06b0*/ 	.word	0x00000000
        /*06b4*/ 	.short	0x0101
        /*06b6*/ 	.byte	0xff
	.zero		1


	//   ....[91]....
        /*06b8*/ 	.word	0x000074c0
        /*06bc*/ 	.word	0x00000000
        /*06c0*/ 	.word	0x00000020
        /*06c4*/ 	.short	0x010a
        /*06c6*/ 	.byte	0xff
	.zero		1


	//   ....[92]....
        /*06c8*/ 	.word	0x00007580
        /*06cc*/ 	.word	0x00000000
        /*06d0*/ 	.word	0x00000020
        /*06d4*/ 	.short	0x010a
        /*06d6*/ 	.byte	0xff
	.zero		1


	//   ....[93]....
        /*06d8*/ 	.word	0x00007e00
        /*06dc*/ 	.word	0x00000015
        /*06e0*/ 	.word	0x00000000
        /*06e4*/ 	.short	0x0101
        /*06e6*/ 	.byte	0xff
	.zero		1


	//   ....[94]....
        /*06e8*/ 	.word	0x00007e20
        /*06ec*/ 	.word	0x00000002
        /*06f0*/ 	.word	0x00000020
        /*06f4*/ 	.short	0x010a
        /*06f6*/ 	.byte	0xff
	.zero		1


	//   ....[95]....
        /*06f8*/ 	.word	0x00007ee0
        /*06fc*/ 	.word	0x00000002
        /*0700*/ 	.word	0x00000020
        /*0704*/ 	.short	0x010a
        /*0706*/ 	.byte	0xff
	.zero		1


	//   ....[96]....
        /*0708*/ 	.word	0x000084b0
        /*070c*/ 	.word	0x000000ff
        /*0710*/ 	.word	0x00000000
        /*0714*/ 	.short	0x0101
        /*0716*/ 	.byte	0x04
	.zero		1


	//   ....[97]....
        /*0718*/ 	.word	0x000087c0
        /*071c*/ 	.word	0x00000000
        /*0720*/ 	.word	0x00000000
        /*0724*/ 	.short	0x0101
        /*0726*/ 	.byte	0xff
	.zero		1


	//   ....[98]....
        /*0728*/ 	.word	0x00008a30
        /*072c*/ 	.word	0x000000ff
        /*0730*/ 	.word	0x00000000
        /*0734*/ 	.short	0x0101
        /*0736*/ 	.byte	0x04
	.zero		1


	//   ....[99]....
        /*0738*/ 	.word	0x00008a50
        /*073c*/ 	.word	0x00000002
        /*0740*/ 	.word	0x000000e0
        /*0744*/ 	.short	0x010a
        /*0746*/ 	.byte	0xff
	.zero		1


	//   ....[100]....
        /*0748*/ 	.word	0x00008ab0
        /*074c*/ 	.word	0x00000002
        /*0750*/ 	.word	0x00000010
        /*0754*/ 	.short	0x010a
        /*0756*/ 	.byte	0xff
	.zero		1


	//   ....[101]....
        /*0758*/ 	.word	0x00008b10
        /*075c*/ 	.word	0x00000002
        /*0760*/ 	.word	0x00000010
        /*0764*/ 	.short	0x010a
        /*0766*/ 	.byte	0xff
	.zero		1


	//   ....[102]....
        /*0768*/ 	.word	0x00008b60
        /*076c*/ 	.word	0x00000002
        /*0770*/ 	.word	0x00000070
        /*0774*/ 	.short	0x010a
        /*0776*/ 	.byte	0xff
	.zero		1


	//   ....[103]....
        /*0778*/ 	.word	0x00008bc0
        /*077c*/ 	.word	0x00000000
        /*0780*/ 	.word	0x00000000
        /*0784*/ 	.short	0x010a
        /*0786*/ 	.byte	0xff
	.zero		1


	//   ....[104]....
        /*0788*/ 	.word	0x00008c10
        /*078c*/ 	.word	0x00000000
        /*0790*/ 	.word	0x000000d0
        /*0794*/ 	.short	0x010a
        /*0796*/ 	.byte	0xff
	.zero		1


	//   ....[105]....
        /*0798*/ 	.word	0x00008c70
        /*079c*/ 	.word	0x00000000
        /*07a0*/ 	.word	0x00000080
        /*07a4*/ 	.short	0x010a
        /*07a6*/ 	.byte	0xff
	.zero		1


	//   ....[106]....
        /*07a8*/ 	.word	0x00008cc0
        /*07ac*/ 	.word	0x00000000
        /*07b0*/ 	.word	0x00000070
        /*07b4*/ 	.short	0x010a
        /*07b6*/ 	.byte	0xff
	.zero		1


	//   ....[107]....
        /*07b8*/ 	.word	0x00008d20
        /*07bc*/ 	.word	0x00000000
        /*07c0*/ 	.word	0x00000080
        /*07c4*/ 	.short	0x010a
        /*07c6*/ 	.byte	0xff
	.zero		1


	//   ....[108]....
        /*07c8*/ 	.word	0x00008d70
        /*07cc*/ 	.word	0x00000000
        /*07d0*/ 	.word	0x00000070
        /*07d4*/ 	.short	0x010a
        /*07d6*/ 	.byte	0xff
	.zero		1


	//   ....[109]....
        /*07d8*/ 	.word	0x00008dd0
        /*07dc*/ 	.word	0x00000002
        /*07e0*/ 	.word	0x000000b0
        /*07e4*/ 	.short	0x010a
        /*07e6*/ 	.byte	0xff
	.zero		1


	//   ....[110]....
        /*07e8*/ 	.word	0x00008e30
        /*07ec*/ 	.word	0x00000000
        /*07f0*/ 	.word	0x00000000
        /*07f4*/ 	.short	0x010a
        /*07f6*/ 	.byte	0xff
	.zero		1


	//   ....[111]....
        /*07f8*/ 	.word	0x00008e90
        /*07fc*/ 	.word	0x00000000
        /*0800*/ 	.word	0x00000000
        /*0804*/ 	.short	0x010a
        /*0806*/ 	.byte	0xff
	.zero		1


	//   ....[112]....
        /*0808*/ 	.word	0x00008ef0
        /*080c*/ 	.word	0x00000000
        /*0810*/ 	.word	0x00000000
        /*0814*/ 	.short	0x010a
        /*0816*/ 	.byte	0xff
	.zero		1


	//   ....[113]....
        /*0818*/ 	.word	0x00008f50
        /*081c*/ 	.word	0x00000000
        /*0820*/ 	.word	0x00000000
        /*0824*/ 	.short	0x010a
        /*0826*/ 	.byte	0xff
	.zero		1


	//   ....[114]....
        /*0828*/ 	.word	0x00008fb0
        /*082c*/ 	.word	0x00000000
        /*0830*/ 	.word	0x00000000
        /*0834*/ 	.short	0x010a
        /*0836*/ 	.byte	0xff
	.zero		1


	//   ....[115]....
        /*0838*/ 	.word	0x00009000
        /*083c*/ 	.word	0x00000000
        /*0840*/ 	.word	0x00000070
        /*0844*/ 	.short	0x010a
        /*0846*/ 	.byte	0xff
	.zero		1


	//   ....[116]....
        /*0848*/ 	.word	0x00009060
        /*084c*/ 	.word	0x00000000
        /*0850*/ 	.word	0x00000068
        /*0854*/ 	.short	0x010a
        /*0856*/ 	.byte	0xff
	.zero		1


	//   ....[117]....
        /*0858*/ 	.word	0x000090c0
        /*085c*/ 	.word	0x00000000
        /*0860*/ 	.word	0x00000040
        /*0864*/ 	.short	0x010a
        /*0866*/ 	.byte	0xff
	.zero		1


	//   ....[118]....
        /*0868*/ 	.word	0x00009120
        /*086c*/ 	.word	0x00000000
        /*0870*/ 	.word	0x00000048
        /*0874*/ 	.short	0x010a
        /*0876*/ 	.byte	0xff
	.zero		1


	//   ....[119]....
        /*0878*/ 	.word	0x00009180
        /*087c*/ 	.word	0x00000000
        /*0880*/ 	.word	0x00000050
        /*0884*/ 	.short	0x010a
        /*0886*/ 	.byte	0xff
	.zero		1


	//   ....[120]....
        /*0888*/ 	.word	0x000091e0
        /*088c*/ 	.word	0x00000000
        /*0890*/ 	.word	0x00000058
        /*0894*/ 	.short	0x010a
        /*0896*/ 	.byte	0xff
	.zero		1


	//   ....[121]....
        /*0898*/ 	.word	0x00009240
        /*089c*/ 	.word	0x00000000
        /*08a0*/ 	.word	0x00000040
        /*08a4*/ 	.short	0x010a
        /*08a6*/ 	.byte	0xff
	.zero		1


	//   ....[122]....
        /*08a8*/ 	.word	0x000092a0
        /*08ac*/ 	.word	0x00000000
        /*08b0*/ 	.word	0x00000048
        /*08b4*/ 	.short	0x010a
        /*08b6*/ 	.byte	0xff
	.zero		1


	//   ....[123]....
        /*08b8*/ 	.word	0x00009300
        /*08bc*/ 	.word	0x00000000
        /*08c0*/ 	.word	0x00000050
        /*08c4*/ 	.short	0x010a
        /*08c6*/ 	.byte	0xff
	.zero		1


	//   ....[124]....
        /*08c8*/ 	.word	0x00009350
        /*08cc*/ 	.word	0x00000000
        /*08d0*/ 	.word	0x00000070
        /*08d4*/ 	.short	0x010a
        /*08d6*/ 	.byte	0xff
	.zero		1


	//   ....[125]....
        /*08d8*/ 	.word	0x000093b0
        /*08dc*/ 	.word	0x00000000
        /*08e0*/ 	.word	0x00000020
        /*08e4*/ 	.short	0x010a
        /*08e6*/ 	.byte	0xff
	.zero		1


	//   ....[126]....
        /*08e8*/ 	.word	0x00009400
        /*08ec*/ 	.word	0x00000054
        /*08f0*/ 	.word	0x00000090
        /*08f4*/ 	.short	0x010a
        /*08f6*/ 	.byte	0xff
	.zero		1


	//   ....[127]....
        /*08f8*/ 	.word	0x00009450
        /*08fc*/ 	.word	0x00000002
        /*0900*/ 	.word	0x00000020
        /*0904*/ 	.short	0x010a
        /*0906*/ 	.byte	0xff
	.zero		1


	//   ....[128]....
        /*0908*/ 	.word	0x000094a0
        /*090c*/ 	.word	0x00000000
        /*0910*/ 	.word	0x00000020
        /*0914*/ 	.short	0x010a
        /*0916*/ 	.byte	0xff
	.zero		1


	//   ....[129]....
        /*0918*/ 	.word	0x000094f0
        /*091c*/ 	.word	0x00000002
        /*0920*/ 	.word	0x00000020
        /*0924*/ 	.short	0x010a
        /*0926*/ 	.byte	0xff
	.zero		1


	//----- nvinfo : EIATTR_NUM_MBARRIERS
	.align		4
.L_47:
        /*0928*/ 	.byte	0x03, 0x38
        /*092a*/ 	.short	0x001e


	//----- nvinfo : EIATTR_EXIT_INSTR_OFFSETS
	.align		4
        /*092c*/ 	.byte	0x04, 0x1c
        /*092e*/ 	.short	(.L_49 - .L_48)


	//   ....[0]....
.L_48:
        /*0930*/ 	.word	0x00002840


	//   ....[1]....
        /*0934*/ 	.word	0x00002d30


	//   ....[2]....
        /*0938*/ 	.word	0x00002d90


	//   ....[3]....
        /*093c*/ 	.word	0x00004190


	//   ....[4]....
        /*0940*/ 	.word	0x000051c0


	//   ....[5]....
        /*0944*/ 	.word	0x00005200


	//   ....[6]....
        /*0948*/ 	.word	0x00008920


	//   ....[7]....
        /*094c*/ 	.word	0x000089a0


	//   ....[8]....
        /*0950*/ 	.word	0x000089d0


	//   ....[9]....
        /*0954*/ 	.word	0x00008a40


	//----- nvinfo : EIATTR_MAX_THREADS
	.align		4
.L_49:
        /*0958*/ 	.byte	0x04, 0x05
        /*095a*/ 	.short	(.L_51 - .L_50)
.L_50:
        /*095c*/ 	.word	0x00000100
        /*0960*/ 	.word	0x00000001
        /*0964*/ 	.word	0x00000001


	//----- nvinfo : EIATTR_CRS_STACK_SIZE
	.align		4
.L_51:
        /*0968*/ 	.byte	0x04, 0x1e
        /*096a*/ 	.short	(.L_53 - .L_52)
.L_52:
        /*096c*/ 	.word	0x00000000


	//----- nvinfo : EIATTR_CBANK_PARAM_SIZE
	.align		4
.L_53:
        /*0970*/ 	.byte	0x03, 0x19
        /*0972*/ 	.short	0x0800


	//----- nvinfo : EIATTR_PARAM_CBANK
	.align		4
        /*0974*/ 	.byte	0x04, 0x0a
        /*0976*/ 	.short	(.L_55 - .L_54)
	.align		4
.L_54:
        /*0978*/ 	.word	index@(.nv.constant0._ZN7cutlass13device_kernelINS_4gemm6kernel13GemmUniversalIN4cute5tupleIJiiiiEEENS1_10collective13CollectiveMmaINS1_35MainloopSm100TmaUmmaWarpSpecializedILi2ELi2ELi4ENS5_IJNS4_1CILi1EEESB_SB_EEEEENS5_IJNSA_ILi64EEENSA_ILi128EEESF_EEENS_10tfloat32_tENS5_IJlSB_lEEESH_SI_NS4_8TiledMMAINS4_8MMA_AtomIJNS4_17SM100_MMA_TF32_SSISH_SH_fLi64ELi128ELNS4_4UMMA5MajorE0ELSN_0ELNSM_7ScaleInE0ELSO_0EEEEEENS4_6LayoutISC_NS5_IJNSA_ILi0EEESS_SS_EEEEENS5_IJNS4_10UnderscoreESV_SV_EEEEENS4_13SM90_TMA_LOADENS4_14ComposedLayoutINS4_7SwizzleILi3ELi4ELi3EEENS4_18smem_ptr_flag_bitsILi32EEENSR_INS5_IJNSA_ILi8EEENSA_ILi32EEEEEENS5_IJS15_SB_EEEEEEEvNS4_8identityESY_S19_vS1A_EENS_8epilogue10collective18CollectiveEpilogueINS1C_23Sm100TmaWarpSpecializedILi4ELi2ELi16ELb1ELb0EEEJSG_NS5_IJNSR_ISE_SB_EENSR_IS15_SB_EEEEESH_SI_SH_SI_NS1C_6fusion15FusionCallbacksIS1G_NS1K_17LinearCombinationISH_fSH_fLNS_15FloatRoundStyleE2EEESG_S1J_JEEENS4_5SM1004TMEM4LOAD26SM100_TMEM_LOAD_16dp128b8xESY_S19_NS4_17SM75_U32x4_LDSM_NENS4_14SM90_TMA_STOREES19_NS4_17SM90_U32x4_STSM_NENS4_39AutoVectorizingCopyWithAssumedAlignmentILi128EEEEEEvvEEEEvNT_6ParamsE)
        /*097c*/ 	.short	0x0380
        /*097e*/ 	.short	0x0800


	//----- nvinfo : EIATTR_SW_WAR
	.align		4
.L_55:
        /*0980*/ 	.byte	0x04, 0x36
        /*0982*/ 	.short	(.L_57 - .L_56)
.L_56:
        /*0984*/ 	.word	0x00000008
.L_57:


//--------------------- .nv.callgraph             --------------------------
	.section	.nv.callgraph,"",@"SHT_CUDA_CALLGRAPH"
	.align	4
	.sectionentsize	8
	.align		4
        /*0000*/ 	.word	0x00000000
	.align		4
        /*0004*/ 	.word	0xffffffff
	.align		4
        /*0008*/ 	.word	index@(_ZN7cutlass13device_kernelINS_4gemm6kernel13GemmUniversalIN4cute5tupleIJiiiiEEENS1_10collective13CollectiveMmaINS1_35MainloopSm100TmaUmmaWarpSpecializedILi2ELi2ELi4ENS5_IJNS4_1CILi1EEESB_SB_EEEEENS5_IJNSA_ILi64EEENSA_ILi128EEESF_EEENS_10tfloat32_tENS5_IJlSB_lEEESH_SI_NS4_8TiledMMAINS4_8MMA_AtomIJNS4_17SM100_MMA_TF32_SSISH_SH_fLi64ELi128ELNS4_4UMMA5MajorE0ELSN_0ELNSM_7ScaleInE0ELSO_0EEEEEENS4_6LayoutISC_NS5_IJNSA_ILi0EEESS_SS_EEEEENS5_IJNS4_10UnderscoreESV_SV_EEEEENS4_13SM90_TMA_LOADENS4_14ComposedLayoutINS4_7SwizzleILi3ELi4ELi3EEENS4_18smem_ptr_flag_bitsILi32EEENSR_INS5_IJNSA_ILi8EEENSA_ILi32EEEEEENS5_IJS15_SB_EEEEEEEvNS4_8identityESY_S19_vS1A_EENS_8epilogue10collective18CollectiveEpilogueINS1C_23Sm100TmaWarpSpecializedILi4ELi2ELi16ELb1ELb0EEEJSG_NS5_IJNSR_ISE_SB_EENSR_IS15_SB_EEEEESH_SI_SH_SI_NS1C_6fusion15FusionCallbacksIS1G_NS1K_17LinearCombinationISH_fSH_fLNS_15FloatRoundStyleE2EEESG_S1J_JEEENS4_5SM1004TMEM4LOAD26SM100_TMEM_LOAD_16dp128b8xESY_S19_NS4_17SM75_U32x4_LDSM_NENS4_14SM90_TMA_STOREES19_NS4_17SM90_U32x4_STSM_NENS4_39AutoVectorizingCopyWithAssumedAlignmentILi128EEEEEEvvEEEEvNT_6ParamsE)
	.align		4
        /*000c*/ 	.word	index@(__assertfail)
	.align		4
        /*0010*/ 	.word	0x00000000
	.align		4
        /*0014*/ 	.word	0xfffffffe
	.align		4
        /*0018*/ 	.word	0x00000000
	.align		4
        /*001c*/ 	.word	0xfffffffd
	.align		4
        /*0020*/ 	.word	0x00000000
	.align		4
        /*0024*/ 	.word	0xfffffffc


//--------------------- .nv.constant4             --------------------------
	.section	.nv.constant4,"a",@progbits
	.align	8
	.align		8
.nv.constant4:
        /*0000*/ 	.dword	__assertfail
	.align		8
        /*0008*/ 	.dword	__unnamed_1
	.align		8
        /*0010*/ 	.dword	__unnamed_2
	.align		8
        /*0018*/ 	.dword	_ZN40_INTERNAL_6dff31f5_4_k_cu_78007942_281734cuda3std3__45__cpo5beginE
	.align		8
        /*0020*/ 	.dword	_ZN40_INTERNAL_6dff31f5_4_k_cu_78007942_281734cuda3std3__45__cpo3endE
	.align		8
        /*0028*/ 	.dword	_ZN40_INTERNAL_6dff31f5_4_k_cu_78007942_281734cuda3std3__45__cpo6cbeginE
	.align		8
        /*0030*/ 	.dword	_ZN40_INTERNAL_6dff31f5_4_k_cu_78007942_281734cuda3std3__45__cpo4cendE
	.align		8
        /*0038*/ 	.dword	_ZN40_INTERNAL_6dff31f5_4_k_cu_78007942_281734cuda3std3__442_GLOBAL__N__6dff31f5_4_k_cu_78007942_281736ignoreE
	.align		8
        /*0040*/ 	.dword	_ZN40_INTERNAL_6dff31f5_4_k_cu_78007942_281734cuda3std3__419piecewise_constructE
	.align		8
        /*0048*/ 	.dword	_ZN40_INTERNAL_6dff31f5_4_k_cu_78007942_281734cuda3std3__48in_placeE
	.align		8
        /*0050*/ 	.dword	_ZN40_INTERNAL_6dff31f5_4_k_cu_78007942_281734cuda3std6ranges3__45__cpo4swapE
	.align		8
        /*0058*/ 	.dword	_ZN40_INTERNAL_6dff31f5_4_k_cu_78007942_281734cuda3std6ranges3__45__cpo9iter_moveE
	.align		8
        /*0060*/ 	.dword	_ZN40_INTERNAL_6dff31f5_4_k_cu_78007942_281734cute7productE
	.align		8
        /*0068*/ 	.dword	_ZN40_INTERNAL_6dff31f5_4_k_cu_78007942_281734cute1_E
	.align		8
        /*0070*/ 	.dword	$str$25
	.align		8
        /*0078*/ 	.dword	$str$26
	.align		8
        /*0080*/ 	.dword	$str$27
	.align		8
        /*0088*/ 	.dword	$str$28


//--------------------- .text._ZN7cutlass13device_kernelINS_4gemm6kernel13GemmUniversalIN4cute5tupleIJiiiiEEENS1_10collective13CollectiveMmaINS1_35MainloopSm100TmaUmmaWarpSpecializedILi2ELi2ELi4ENS5_IJNS4_1CILi1EEESB_SB_EEEEENS5_IJNSA_ILi64EEENSA_ILi128EEESF_EEENS_10tfloat32_tENS5_IJlSB_lEEESH_SI_NS4_8TiledMMAINS4_8MMA_AtomIJNS4_17SM100_MMA_TF32_SSISH_SH_fLi64ELi128ELNS4_4UMMA5MajorE0ELSN_0ELNSM_7ScaleInE0ELSO_0EEEEEENS4_6LayoutISC_NS5_IJNSA_ILi0EEESS_SS_EEEEENS5_IJNS4_10UnderscoreESV_SV_EEEEENS4_13SM90_TMA_LOADENS4_14ComposedLayoutINS4_7SwizzleILi3ELi4ELi3EEENS4_18smem_ptr_flag_bitsILi32EEENSR_INS5_IJNSA_ILi8EEENSA_ILi32EEEEEENS5_IJS15_SB_EEEEEEEvNS4_8identityESY_S19_vS1A_EENS_8epilogue10collective18CollectiveEpilogueINS1C_23Sm100TmaWarpSpecializedILi4ELi2ELi16ELb1ELb0EEEJSG_NS5_IJNSR_ISE_SB_EENSR_IS15_SB_EEEEESH_SI_SH_SI_NS1C_6fusion15FusionCallbacksIS1G_NS1K_17LinearCombinationISH_fSH_fLNS_15FloatRoundStyleE2EEESG_S1J_JEEENS4_5SM1004TMEM4LOAD26SM100_TMEM_LOAD_16dp128b8xESY_S19_NS4_17SM75_U32x4_LDSM_NENS4_14SM90_TMA_STOREES19_NS4_17SM90_U32x4_STSM_NENS4_39AutoVectorizingCopyWithAssumedAlignmentILi128EEEEEEvvEEEEvNT_6ParamsE --------------------------
	.section	.text._ZN7cutlass13device_kernelINS_4gemm6kernel13GemmUniversalIN4cute5tupleIJiiiiEEENS1_10collective13CollectiveMmaINS1_35MainloopSm100TmaUmmaWarpSpecializedILi2ELi2ELi4ENS5_IJNS4_1CILi1EEESB_SB_EEEEENS5_IJNSA_ILi64EEENSA_ILi128EEESF_EEENS_10tfloat32_tENS5_IJlSB_lEEESH_SI_NS4_8TiledMMAINS4_8MMA_AtomIJNS4_17SM100_MMA_TF32_SSISH_SH_fLi64ELi128ELNS4_4UMMA5MajorE0ELSN_0ELNSM_7ScaleInE0ELSO_0EEEEEENS4_6LayoutISC_NS5_IJNSA_ILi0EEESS_SS_EEEEENS5_IJNS4_10UnderscoreESV_SV_EEEEENS4_13SM90_TMA_LOADENS4_14ComposedLayoutINS4_7SwizzleILi3ELi4ELi3EEENS4_18smem_ptr_flag_bitsILi32EEENSR_INS5_IJNSA_ILi8EEENSA_ILi32EEEEEENS5_IJS15_SB_EEEEEEEvNS4_8identityESY_S19_vS1A_EENS_8epilogue10collective18CollectiveEpilogueINS1C_23Sm100TmaWarpSpecializedILi4ELi2ELi16ELb1ELb0EEEJSG_NS5_IJNSR_ISE_SB_EENSR_IS15_SB_EEEEESH_SI_SH_SI_NS1C_6fusion15FusionCallbacksIS1G_NS1K_17LinearCombinationISH_fSH_fLNS_15FloatRoundStyleE2EEESG_S1J_JEEENS4_5SM1004TMEM4LOAD26SM100_TMEM_LOAD_16dp128b8xESY_S19_NS4_17SM75_U32x4_LDSM_NENS4_14SM90_TMA_STOREES19_NS4_17SM90_U32x4_STSM_NENS4_39AutoVectorizingCopyWithAssumedAlignmentILi128EEEEEEvvEEEEvNT_6ParamsE,"ax",@progbits
	.align	128
.text._ZN7cutlass13device_kernelINS_4gemm6kernel13GemmUniversalIN4cute5tupleIJiiiiEEENS1_10collective13CollectiveMmaINS1_35MainloopSm100TmaUmmaWarpSpecializedILi2ELi2ELi4ENS5_IJNS4_1CILi1EEESB_SB_EEEEENS5_IJNSA_ILi64EEENSA_ILi128EEESF_EEENS_10tfloat32_tENS5_IJlSB_lEEESH_SI_NS4_8TiledMMAINS4_8MMA_AtomIJNS4_17SM100_MMA_TF32_SSISH_SH_fLi64ELi128ELNS4_4UMMA5MajorE0ELSN_0ELNSM_7ScaleInE0ELSO_0EEEEEENS4_6LayoutISC_NS5_IJNSA_ILi0EEESS_SS_EEEEENS5_IJNS4_10UnderscoreESV_SV_EEEEENS4_13SM90_TMA_LOADENS4_14ComposedLayoutINS4_7SwizzleILi3ELi4ELi3EEENS4_18smem_ptr_flag_bitsILi32EEENSR_INS5_IJNSA_ILi8EEENSA_ILi32EEEEEENS5_IJS15_SB_EEEEEEEvNS4_8identityESY_S19_vS1A_EENS_8epilogue10collective18CollectiveEpilogueINS1C_23Sm100TmaWarpSpecializedILi4ELi2ELi16ELb1ELb0EEEJSG_NS5_IJNSR_ISE_SB_EENSR_IS15_SB_EEEEESH_SI_SH_SI_NS1C_6fusion15FusionCallbacksIS1G_NS1K_17LinearCombinationISH_fSH_fLNS_15FloatRoundStyleE2EEESG_S1J_JEEENS4_5SM1004TMEM4LOAD26SM100_TMEM_LOAD_16dp128b8xESY_S19_NS4_17SM75_U32x4_LDSM_NENS4_14SM90_TMA_STOREES19_NS4_17SM90_U32x4_STSM_NENS4_39AutoVectorizingCopyWithAssumedAlignmentILi128EEEEEEvvEEEEvNT_6ParamsE:
        .type           _ZN7cutlass13device_kernelINS_4gemm6kernel13GemmUniversalIN4cute5tupleIJiiiiEEENS1_10collective13CollectiveMmaINS1_35MainloopSm100TmaUmmaWarpSpecializedILi2ELi2ELi4ENS5_IJNS4_1CILi1EEESB_SB_EEEEENS5_IJNSA_ILi64EEENSA_ILi128EEESF_EEENS_10tfloat32_tENS5_IJlSB_lEEESH_SI_NS4_8TiledMMAINS4_8MMA_AtomIJNS4_17SM100_MMA_TF32_SSISH_SH_fLi64ELi128ELNS4_4UMMA5MajorE0ELSN_0ELNSM_7ScaleInE0ELSO_0EEEEEENS4_6LayoutISC_NS5_IJNSA_ILi0EEESS_SS_EEEEENS5_IJNS4_10UnderscoreESV_SV_EEEEENS4_13SM90_TMA_LOADENS4_14ComposedLayoutINS4_7SwizzleILi3ELi4ELi3EEENS4_18smem_ptr_flag_bitsILi32EEENSR_INS5_IJNSA_ILi8EEENSA_ILi32EEEEEENS5_IJS15_SB_EEEEEEEvNS4_8identityESY_S19_vS1A_EENS_8epilogue10collective18CollectiveEpilogueINS1C_23Sm100TmaWarpSpecializedILi4ELi2ELi16ELb1ELb0EEEJSG_NS5_IJNSR_ISE_SB_EENSR_IS15_SB_EEEEESH_SI_SH_SI_NS1C_6fusion15FusionCallbacksIS1G_NS1K_17LinearCombinationISH_fSH_fLNS_15FloatRoundStyleE2EEESG_S1J_JEEENS4_5SM1004TMEM4LOAD26SM100_TMEM_LOAD_16dp128b8xESY_S19_NS4_17SM75_U32x4_LDSM_NENS4_14SM90_TMA_STOREES19_NS4_17SM90_U32x4_STSM_NENS4_39AutoVectorizingCopyWithAssumedAlignmentILi128EEEEEEvvEEEEvNT_6ParamsE,@function
        .size           _ZN7cutlass13device_kernelINS_4gemm6kernel13GemmUniversalIN4cute5tupleIJiiiiEEENS1_10collective13CollectiveMmaINS1_35MainloopSm100TmaUmmaWarpSpecializedILi2ELi2ELi4ENS5_IJNS4_1CILi1EEESB_SB_EEEEENS5_IJNSA_ILi64EEENSA_ILi128EEESF_EEENS_10tfloat32_tENS5_IJlSB_lEEESH_SI_NS4_8TiledMMAINS4_8MMA_AtomIJNS4_17SM100_MMA_TF32_SSISH_SH_fLi64ELi128ELNS4_4UMMA5MajorE0ELSN_0ELNSM_7ScaleInE0ELSO_0EEEEEENS4_6LayoutISC_NS5_IJNSA_ILi0EEESS_SS_EEEEENS5_IJNS4_10UnderscoreESV_SV_EEEEENS4_13SM90_TMA_LOADENS4_14ComposedLayoutINS4_7SwizzleILi3ELi4ELi3EEENS4_18smem_ptr_flag_bitsILi32EEENSR_INS5_IJNSA_ILi8EEENSA_ILi32EEEEEENS5_IJS15_SB_EEEEEEEvNS4_8identityESY_S19_vS1A_EENS_8epilogue10collective18CollectiveEpilogueINS1C_23Sm100TmaWarpSpecializedILi4ELi2ELi16ELb1ELb0EEEJSG_NS5_IJNSR_ISE_SB_EENSR_IS15_SB_EEEEESH_SI_SH_SI_NS1C_6fusion15FusionCallbacksIS1G_NS1K_17LinearCombinationISH_fSH_fLNS_15FloatRoundStyleE2EEESG_S1J_JEEENS4_5SM1004TMEM4LOAD26SM100_TMEM_LOAD_16dp128b8xESY_S19_NS4_17SM75_U32x4_LDSM_NENS4_14SM90_TMA_STOREES19_NS4_17SM90_U32x4_STSM_NENS4_39AutoVectorizingCopyWithAssumedAlignmentILi128EEEEEEvvEEEEvNT_6ParamsE,(.L_x_174 - _ZN7cutlass13device_kernelINS_4gemm6kernel13GemmUniversalIN4cute5tupleIJiiiiEEENS1_10collective13CollectiveMmaINS1_35MainloopSm100TmaUmmaWarpSpecializedILi2ELi2ELi4ENS5_IJNS4_1CILi1EEESB_SB_EEEEENS5_IJNSA_ILi64EEENSA_ILi128EEESF_EEENS_10tfloat32_tENS5_IJlSB_lEEESH_SI_NS4_8TiledMMAINS4_8MMA_AtomIJNS4_17SM100_MMA_TF32_SSISH_SH_fLi64ELi128ELNS4_4UMMA5MajorE0ELSN_0ELNSM_7ScaleInE0ELSO_0EEEEEENS4_6LayoutISC_NS5_IJNSA_ILi0EEESS_SS_EEEEENS5_IJNS4_10UnderscoreESV_SV_EEEEENS4_13SM90_TMA_LOADENS4_14ComposedLayoutINS4_7SwizzleILi3ELi4ELi3EEENS4_18smem_ptr_flag_bitsILi32EEENSR_INS5_IJNSA_ILi8EEENSA_ILi32EEEEEENS5_IJS15_SB_EEEEEEEvNS4_8identityESY_S19_vS1A_EENS_8epilogue10collective18CollectiveEpilogueINS1C_23Sm100TmaWarpSpecializedILi4ELi2ELi16ELb1ELb0EEEJSG_NS5_IJNSR_ISE_SB_EENSR_IS15_SB_EEEEESH_SI_SH_SI_NS1C_6fusion15FusionCallbacksIS1G_NS1K_17LinearCombinationISH_fSH_fLNS_15FloatRoundStyleE2EEESG_S1J_JEEENS4_5SM1004TMEM4LOAD26SM100_TMEM_LOAD_16dp128b8xESY_S19_NS4_17SM75_U32x4_LDSM_NENS4_14SM90_TMA_STOREES19_NS4_17SM90_U32x4_STSM_NENS4_39AutoVectorizingCopyWithAssumedAlignmentILi128EEEEEEvvEEEEvNT_6ParamsE)
        .other          _ZN7cutlass13device_kernelINS_4gemm6kernel13GemmUniversalIN4cute5tupleIJiiiiEEENS1_10collective13CollectiveMmaINS1_35MainloopSm100TmaUmmaWarpSpecializedILi2ELi2ELi4ENS5_IJNS4_1CILi1EEESB_SB_EEEEENS5_IJNSA_ILi64EEENSA_ILi128EEESF_EEENS_10tfloat32_tENS5_IJlSB_lEEESH_SI_NS4_8TiledMMAINS4_8MMA_AtomIJNS4_17SM100_MMA_TF32_SSISH_SH_fLi64ELi128ELNS4_4UMMA5MajorE0ELSN_0ELNSM_7ScaleInE0ELSO_0EEEEEENS4_6LayoutISC_NS5_IJNSA_ILi0EEESS_SS_EEEEENS5_IJNS4_10UnderscoreESV_SV_EEEEENS4_13SM90_TMA_LOADENS4_14ComposedLayoutINS4_7SwizzleILi3ELi4ELi3EEENS4_18smem_ptr_flag_bitsILi32EEENSR_INS5_IJNSA_ILi8EEENSA_ILi32EEEEEENS5_IJS15_SB_EEEEEEEvNS4_8identityESY_S19_vS1A_EENS_8epilogue10collective18CollectiveEpilogueINS1C_23Sm100TmaWarpSpecializedILi4ELi2ELi16ELb1ELb0EEEJSG_NS5_IJNSR_ISE_SB_EENSR_IS15_SB_EEEEESH_SI_SH_SI_NS1C_6fusion15FusionCallbacksIS1G_NS1K_17LinearCombinationISH_fSH_fLNS_15FloatRoundStyleE2EEESG_S1J_JEEENS4_5SM1004TMEM4LOAD26SM100_TMEM_LOAD_16dp128b8xESY_S19_NS4_17SM75_U32x4_LDSM_NENS4_14SM90_TMA_STOREES19_NS4_17SM90_U32x4_STSM_NENS4_39AutoVectorizingCopyWithAssumedAlignmentILi128EEEEEEvvEEEEvNT_6ParamsE,@"STO_CUDA_ENTRY STV_DEFAULT"
_ZN7cutlass13device_kernelINS_4gemm6kernel13GemmUniversalIN4cute5tupleIJiiiiEEENS1_10collective13CollectiveMmaINS1_35MainloopSm100TmaUmmaWarpSpecializedILi2ELi2ELi4ENS5_IJNS4_1CILi1EEESB_SB_EEEEENS5_IJNSA_ILi64EEENSA_ILi128EEESF_EEENS_10tfloat32_tENS5_IJlSB_lEEESH_SI_NS4_8TiledMMAINS4_8MMA_AtomIJNS4_17SM100_MMA_TF32_SSISH_SH_fLi64ELi128ELNS4_4UMMA5MajorE0ELSN_0ELNSM_7ScaleInE0ELSO_0EEEEEENS4_6LayoutISC_NS5_IJNSA_ILi0EEESS_SS_EEEEENS5_IJNS4_10UnderscoreESV_SV_EEEEENS4_13SM90_TMA_LOADENS4_14ComposedLayoutINS4_7SwizzleILi3ELi4ELi3EEENS4_18smem_ptr_flag_bitsILi32EEENSR_INS5_IJNSA_ILi8EEENSA_ILi32EEEEEENS5_IJS15_SB_EEEEEEEvNS4_8identityESY_S19_vS1A_EENS_8epilogue10collective18CollectiveEpilogueINS1C_23Sm100TmaWarpSpecializedILi4ELi2ELi16ELb1ELb0EEEJSG_NS5_IJNSR_ISE_SB_EENSR_IS15_SB_EEEEESH_SI_SH_SI_NS1C_6fusion15FusionCallbacksIS1G_NS1K_17LinearCombinationISH_fSH_fLNS_15FloatRoundStyleE2EEESG_S1J_JEEENS4_5SM1004TMEM4LOAD26SM100_TMEM_LOAD_16dp128b8xESY_S19_NS4_17SM75_U32x4_LDSM_NENS4_14SM90_TMA_STOREES19_NS4_17SM90_U32x4_STSM_NENS4_39AutoVectorizingCopyWithAssumedAlignmentILi128EEEEEEvvEEEEvNT_6ParamsE:
[----:B------:R-:W1:Y:S01]  /*0000*/  LDC R1, c[0x0][0x37c] ;  /* 0x0000df00ff017b82 */ /* 0x000e620000000800 */
[----:B------:R-:W2:Y:S01]  /*0010*/  S2R R77, SR_TID.X ;  /* 0x00000000004d7919 */ /* 0x000ea20000002100 */
[----:B------:R-:W3:Y:S01]  /*0020*/  LDCU.64 UR8, c[0x0][0x890] ;  /* 0x00011200ff0877ac */ /* 0x000ee20008000a00 */
[----:B------:R-:W-:Y:S02]  /*0030*/  PRMT R64, RZ, 0x7610, R64 ;  /* 0x00007610ff407816 */ /* 0x000fe40000000040 */
[----:B------:R-:W-:Y:S01]  /*0040*/  ELECT P5, URZ, PT ;  /* 0x0000000000ff782f */ /* 0x000fe200038a0000 */
[----:B------:R-:W4:Y:S01]  /*0050*/  LDCU.64 UR52, c[0x0][0x358] ;  /* 0x00006b00ff3477ac */ /* 0x000f220008000a00 */
[----:B---3--:R-:W-:-:S04]  /*0060*/  UISETP.NE.U32.AND UP0, UPT, UR8, URZ, UPT ;  /* 0x000000ff0800728c */ /* 0x008fc8000bf05070 */
[----:B------:R-:W-:Y:S01]  /*0070*/  UISETP.NE.AND.EX UP0, UPT, UR9, URZ, UPT, UP0 ;  /* 0x000000ff0900728c */ /* 0x000fe2000bf05300 */
[----:B--2---:R-:W-:-:S05]  /*0080*/  SHF.R.U32.HI R69, RZ, 0x5, R77 ;  /* 0x00000005ff457819 */ /* 0x004fca000001164d */
[----:B------:R-:W2:Y:S02]  /*0090*/  SHFL.IDX PT, R0, R69, RZ, 0x1f ;  /* 0x00001fff45007589 */ /* 0x000ea400000e0000 */
[----:B--2---:R-:W-:Y:S01]  /*00a0*/  R2UR UR10, R0 ;  /* 0x00000000000a72ca */ /* 0x004fe200000e0000 */
[----:B-1--4-:R-:W-:-:S14]  /*00b0*/  BRA.U UP0, `(.L_x_0) ;  /* 0x00000001002c7547 */ /* 0x012fdc000b800000 */
[----:B------:R-:W1:Y:S02]  /*00c0*/  LDCU.64 UR4, c[0x0][0x888] ;  /* 0x00011100ff0477ac */ /* 0x000e640008000a00 */
[----:B-1----:R-:W-:-:S04]  /*00d0*/  UISETP.NE.U32.AND UP0, UPT, UR4, URZ, UPT ;  /* 0x000000ff0400728c */ /* 0x002fc8000bf05070 */
[----:B------:R-:W-:-:S09]  /*00e0*/  UISETP.NE.AND.EX UP0, UPT, UR5, URZ, UPT, UP0 ;  /* 0x000000ff0500728c */ /* 0x000fd2000bf05300 */
[----:B------:R-:W-:Y:S05]  /*00f0*/  BRA.U !UP0, `(.L_x_1) ;  /* 0x0000000108107547 */ /* 0x000fea000b800000 */
[----:B------:R-:W1:Y:S02]  /*0100*/  LDC.64 R2, c[0x0][0x888] ;  /* 0x00022200ff027b82 */ /* 0x000e640000000a00 */
[----:B-1----:R1:W5:Y:S01]  /*0110*/  LDG.E R35, desc[UR52][R2.64] ;  /* 0x0000003402237981 */ /* 0x002362000c1e1900 */
[----:B------:R-:W-:Y:S01]  /*0120*/  HFMA2 R64, -RZ, RZ, 0, 5.9604644775390625e-08 ;  /* 0x00000001ff407431 */ /* 0x000fe200000001ff */
[----:B------:R-:W-:Y:S05]  /*0130*/  BRA `(.L_x_0) ;  /* 0x00000000000c7947 */ /* 0x000fea0003800000 */
.L_x_1:
[----:B------:R-:W1:Y:S01]  /*0140*/  LDCU UR4, c[0x0][0x880] ;  /* 0x00011000ff0477ac */ /* 0x000e620008000800 */
[----:B------:R-:W-:Y:S01]  /*0150*/  HFMA2 R64, -RZ, RZ, 0, 5.9604644775390625e-08 ;  /* 0x00000001ff407431 */ /* 0x000fe200000001ff */
[----:B-1----:R-:W-:-:S07]  /*0160*/  MOV R35, UR4 ;  /* 0x0000000400237c02 */ /* 0x002fce0008000f00 */
.L_x_0:
[----:B------:R-:W2:Y:S02]  /*0170*/  LDCU.64 UR4, c[0x0][0x8b0] ;  /* 0x00011600ff0477ac */ /* 0x000ea40008000a00 */
[----:B--2---:R-:W-:-:S04]  /*0180*/  UISETP.NE.U32.AND UP0, UPT, UR4, URZ, UPT ;  /* 0x000000ff0400728c */ /* 0x004fc8000bf05070 */
[----:B------:R-:W-:-:S09]  /*0190*/  UISETP.NE.AND.EX UP0, UPT, UR5, URZ, UPT, UP0 ;  /* 0x000000ff0500728c */ /* 0x000fd2000bf05300 */
[----:B------:R-:W-:Y:S05]  /*01a0*/  BRA.U UP0, `(.L_x_2) ;  /* 0x0000000100247547 */ /* 0x000fea000b800000 */
[----:B------:R-:W2:Y:S02]  /*01b0*/  LDCU.64 UR4, c[0x0][0x8a8] ;  /* 0x00011500ff0477ac */ /* 0x000ea40008000a00 */
[----:B--2---:R-:W-:-:S04]  /*01c0*/  UISETP.NE.U32.AND UP0, UPT, UR4, URZ, UPT ;  /* 0x000000ff0400728c */ /* 0x004fc8000bf05070 */
[----:B------:R-:W-:-:S09]  /*01d0*/  UISETP.NE.AND.EX UP0, UPT, UR5, URZ, UPT, UP0 ;  /* 0x000000ff0500728c */ /* 0x000fd2000bf05300 */
[----:B------:R-:W-:Y:S05]  /*01e0*/  BRA.U !UP0, `(.L_x_3) ;  /* 0x00000001080c7547 */ /* 0x000fea000b800000 */
[----:B-1----:R-:W1:Y:S02]  /*01f0*/  LDC.64 R2, c[0x0][0x8a8] ;  /* 0x00022a00ff027b82 */ /* 0x002e640000000a00 */
[----:B-1----:R2:W5:Y:S01]  /*0200*/  LDG.E R33, desc[UR52][R2.64] ;  /* 0x0000003402217981 */ /* 0x002562000c1e1900 */
[----:B------:R-:W-:Y:S05]  /*0210*/  BRA `(.L_x_2) ;  /* 0x0000000000087947 */ /* 0x000fea0003800000 */
.L_x_3:
[----:B------:R-:W2:Y:S02]  /*0220*/  LDCU UR4, c[0x0][0x8a0] ;  /* 0x00011400ff0477ac */ /* 0x000ea40008000800 */
[----:B--2---:R-:W-:Y:S02]  /*0230*/  MOV R33, UR4 ;  /* 0x0000000400217c02 */ /* 0x004fe40008000f00 */
.L_x_2:
[----:B------:R-:W-:Y:S01]  /*0240*/  IMAD.U32 R0, RZ, RZ, UR10 ;  /* 0x0000000aff007e24 */ /* 0x000fe2000f8e00ff */
[----:B------:R-:W-:Y:S04]  /*0250*/  BSSY.RECONVERGENT B0, `(.L_x_4) ;  /* 0x000000c000007945 */ /* 0x000fe80003800200 */
[C---:B------:R-:W-:Y:S02]  /*0260*/  ISETP.NE.OR P1, PT, R0.reuse, 0x1, !P5 ;  /* 0x000000010000780c */ /* 0x040fe40006f25670 */
[----:B------:R-:W-:-:S11]  /*0270*/  ISETP.NE.OR P0, PT, R0, 0x3, !P5 ;  /* 0x000000030000780c */ /* 0x000fd60006f05670 */
[----:B------:R-:W-:Y:S05]  /*0280*/  @P1 BRA `(.L_x_5) ;  /* 0x0000000000201947 */ /* 0x000fea0003800000 */
[----:B------:R-:W3:Y:S02]  /*0290*/  LDCU.64 UR4, c[0x0][0x348] ;  /* 0x00006900ff0477ac */ /* 0x000ee40008000a00 */
[----:B---3--:R-:W-:Y:S02]  /*02a0*/  UIADD3 UR6, UP1, UPT, UR4, 0x80, URZ ;  /* 0x0000008004067890 */ /* 0x008fe4000ff3e0ff */
[----:B------:R-:W-:Y:S02]  /*02b0*/  UIADD3 UR4, UP0, UPT, UR4, 0x180, URZ ;  /* 0x0000018004047890 */ /* 0x000fe4000ff1e0ff */
[----:B------:R-:W-:Y:S02]  /*02c0*/  UIADD3.X UR7, UPT, UPT, URZ, UR5, URZ, UP1, !UPT ;  /* 0x00000005ff077290 */ /* 0x000fe40008ffe4ff */
[----:B------:R-:W-:-:S07]  /*02d0*/  UIADD3.X UR5, UPT, UPT, URZ, UR5, URZ, UP0, !UPT ;  /* 0x00000005ff057290 */ /* 0x000fce00087fe4ff */
[----:B------:R3:W-:Y:S02]  /*02e0*/  UTMACCTL.PF [UR6] ;  /* 0x00000000060079b9 */ /* 0x0007e40008040000 */
[----:B------:R3:W-:Y:S02]  /*02f0*/  UTMACCTL.PF [UR4] ;  /* 0x00000000040079b9 */ /* 0x0007e40008040000 */
[----:B---3--:R-:W-:Y:S01]  /*0300*/  NOP ;  /* 0x0000000000007918 */ /* 0x008fe20000000000 */
.L_x_5:
[----:B------:R-:W-:Y:S05]  /*0310*/  BSYNC.RECONVERGENT B0 ;  /* 0x0000000000007941 */ /* 0x000fea0003800200 */
.L_x_4:
[----:B------:R-:W-:Y:S04]  /*0320*/  BSSY.RECONVERGENT B0, `(.L_x_6) ;  /* 0x000000a000007945 */ /* 0x000fe80003800200 */
        /* <DEDUP_REMOVED lines=9> */
.L_x_7:
[----:B------:R-:W-:Y:S05]  /*03c0*/  BSYNC.RECONVERGENT B0 ;  /* 0x0000000000007941 */ /* 0x000fea0003800200 */
.L_x_6:
[----:B------:R-:W3:Y:S01]  /*03d0*/  LDCU.64 UR4, c[0x0][0x888] ;  /* 0x00011100ff0477ac */ /* 0x000ee20008000a00 */
[----:B------:R-:W-:Y:S02]  /*03e0*/  UISETP.EQ.U32.AND UP1, UPT, UR8, URZ, UPT ;  /* 0x000000ff0800728c */ /* 0x000fe4000bf22070 */
[----:B------:R-:W-:Y:S02]  /*03f0*/  UPLOP3.LUT UP2, UPT, UPT, UPT, UPT, 0x80, 0x8 ;  /* 0x000000000008789c */ /* 0x000fe40003f4f070 */
[----:B---3--:R-:W-:-:S04]  /*0400*/  UISETP.NE.U32.AND UP0, UPT, UR4, URZ, UPT ;  /* 0x000000ff0400728c */ /* 0x008fc8000bf05070 */
[----:B------:R-:W-:-:S04]  /*0410*/  UISETP.NE.AND.EX UP0, UPT, UR5, URZ, UPT, UP0 ;  /* 0x000000ff0500728c */ /* 0x000fc8000bf05300 */
[----:B------:R-:W-:-:S04]  /*0420*/  UISETP.EQ.OR.EX UP3, UPT, UR9, URZ, !UP0, UP1 ;  /* 0x000000ff0900728c */ /* 0x000fc8000c762710 */
[----:B------:R-:W-:-:S05]  /*0430*/  UP2UR UR44, UPR, URZ, 0x8 ;  /* 0x00000008ff2c7883 */ /* 0x000fca0008000000 */
[----:B------:R-:W-:Y:S07]  /*0440*/  BRA.U !UP3, `(.L_x_8) ;  /* 0x000000010b207547 */ /* 0x000fee000b800000 */
[----:B------:R-:W-:Y:S01]  /*0450*/  UISETP.NE.U32.AND UP2, UPT, UR8, URZ, UPT ;  /* 0x000000ff0800728c */ /* 0x000fe2000bf45070 */
[----:B-----5:R-:W-:Y:S01]  /*0460*/  FSETP.NEU.AND P0, PT, R35, RZ, PT ;  /* 0x000000ff2300720b */ /* 0x020fe20003f0d000 */
[----:B------:R-:W-:Y:S02]  /*0470*/  USEL UR4, URZ, 0xffffffff, UP0 ;  /* 0xffffffffff047887 */ /* 0x000fe40008000000 */
[----:B------:R-:W-:-:S10]  /*0480*/  UISETP.NE.AND.EX UP2, UPT, UR9, URZ, UPT, UP2 ;  /* 0x000000ff0900728c */ /* 0x000fd4000bf45320 */
[----:B------:R-:W-:Y:S01]  /*0490*/  VOTEU.ANY UP1, P0 ;  /* 0x0000000000ff7886 */ /* 0x000fe20000020100 */
[----:B------:R-:W-:-:S04]  /*04a0*/  @!UP2 USEL UR4, URZ, 0xffffffff, UP1 ;  /* 0xffffffffff04a887 */ /* 0x000fc80008800000 */
[----:B------:R-:W-:-:S04]  /*04b0*/  ULOP3.LUT UR4, UR4, 0x1, URZ, 0xc0, !UPT ;  /* 0x0000000104047892 */ /* 0x000fc8000f8ec0ff */
[----:B------:R-:W-:-:S11]  /*04c0*/  UISETP.NE.U32.AND UP2, UPT, UR4, 0x1, UPT ;  /* 0x000000010400788c */ /* 0x000fd6000bf45070 */
.L_x_8:
[----:B-12---:R-:W1:Y:S01]  /*04d0*/  SHFL.IDX PT, R2, R69, RZ, 0x1f ;  /* 0x00001fff45027589 */ /* 0x006e6200000e0000 */
[----:B------:R-:W-:-:S04]  /*04e0*/  UISETP.NE.AND UP1, UPT, UR10, 0x2, UPT ;  /* 0x000000020a00788c */ /* 0x000fc8000bf25270 */
[----:B------:R-:W-:Y:S01]  /*04f0*/  USEL UR21, URZ, 0x1, UP1 ;  /* 0x00000001ff157887 */ /* 0x000fe20008800000 */
[----:B-1----:R-:W-:-:S13]  /*0500*/  ISETP.NE.AND P0, PT, R2, RZ, PT ;  /* 0x000000ff0200720c */ /* 0x002fda0003f05270 */
[----:B------:R-:W-:Y:S05]  /*0510*/  @P0 BRA `(.L_x_9) ;  /* 0x0000000000380947 */ /* 0x000fea0003800000 */
[----:B------:R-:W1:Y:S01]  /*0520*/  S2UR UR4, SR_CgaCtaId ;  /* 0x00000000000479c3 */ /* 0x000e620000008800 */
[----:B------:R-:W-:Y:S01]  /*0530*/  UMOV UR5, 0x400 ;  /* 0x0000040000057882 */ /* 0x000fe20000000000 */
[----:B------:R-:W-:Y:S01]  /*0540*/  UMOV UR6, 0x1 ;  /* 0x0000000100067882 */ /* 0x000fe20000000000 */
[----:B------:R-:W-:Y:S01]  /*0550*/  ELECT P0, URZ, PT ;  /* 0x0000000000ff782f */ /* 0x000fe20003800000 */
[----:B------:R-:W-:-:S04]  /*0560*/  UIADD3 UR6, UPT, UPT, -UR6, 0x100000, URZ ;  /* 0x0010000006067890 */ /* 0x000fc8000fffe1ff */
[----:B------:R-:W-:Y:S02]  /*0570*/  USHF.L.U32 UR7, UR6, 0xb, URZ ;  /* 0x0000000b06077899 */ /* 0x000fe400080006ff */
[----:B------:R-:W-:Y:S02]  /*0580*/  USHF.L.U32 UR6, UR6, 0x1, URZ ;  /* 0x0000000106067899 */ /* 0x000fe400080006ff */
[----:B-1----:R-:W-:Y:S01]  /*0590*/  ULEA UR4, UR4, UR5, 0x18 ;  /* 0x0000000504047291 */ /* 0x002fe2000f8ec0ff */
[----:B------:R-:W1:Y:S11]  /*05a0*/  FENCE.VIEW.ASYNC.S ;  /* 0x00000000000073c6 */ /* 0x000e760000000000 */
[----:B-1----:R1:W2:Y:S01]  /*05b0*/  SYNCS.EXCH.64 URZ, [UR4], UR6 ;  /* 0x0000000604ff75b2 */ /* 0x0022a20008000100 */
[----:B------:R1:W3:Y:S01]  /*05c0*/  SYNCS.EXCH.64 URZ, [UR4+0x10], UR6 ;  /* 0x0000100604ff75b2 */ /* 0x0002e20008000100 */
[----:B------:R1:W4:Y:S01]  /*05d0*/  SYNCS.EXCH.64 URZ, [UR4+0x8], UR6 ;  /* 0x0000080604ff75b2 */ /* 0x0003220008000100 */
[----:B------:R1:W1:Y:S01]  /*05e0*/  SYNCS.EXCH.64 URZ, [UR4+0x18], UR6 ;  /* 0x0000180604ff75b2 */ /* 0x0002620008000100 */
[----:B------:R-:W-:Y:S01]  /*05f0*/  NOP ;  /* 0x0000000000007918 */ /* 0x000fe20000000000 */
.L_x_9:
[----:B------:R-:W2:Y:S01]  /*0600*/  SHFL.IDX PT, R2, R69, RZ, 0x1f ;  /* 0x00001fff45027589 */ /* 0x000ea200000e0000 */
[----:B------:R-:W-:Y:S01]  /*0610*/  NOP ;  /* 0x0000000000007918 */ /* 0x000fe20000000000 */
[----:B--2---:R-:W-:-:S13]  /*0620*/  ISETP.NE.AND P0, PT, R2, 0x1, PT ;  /* 0x000000010200780c */ /* 0x004fda0003f05270 */
[----:B------:R-:W-:Y:S05]  /*0630*/  @P0 BRA `(.L_x_10) ;  /* 0x0000000000580947 */ /* 0x000fea0003800000 */
[----:B-1----:R-:W1:Y:S01]  /*0640*/  S2UR UR4, SR_CgaCtaId ;  /* 0x00000000000479c3 */ /* 0x002e620000008800 */
[----:B------:R-:W-:Y:S01]  /*0650*/  UMOV UR5, 0x400 ;  /* 0x0000040000057882 */ /* 0x000fe20000000000 */
[----:B------:R-:W-:Y:S01]  /*0660*/  UMOV UR8, 0x20 ;  /* 0x0000002000087882 */ /* 0x000fe20000000000 */
[----:B------:R-:W-:Y:S01]  /*0670*/  UMOV UR6, 0x80 ;  /* 0x0000008000067882 */ /* 0x000fe20000000000 */
[----:B------:R-:W-:-:S04]  /*0680*/  UIADD3 UR8, UPT, UPT, -UR8, 0x100000, URZ ;  /* 0x0010000008087890 */ /* 0x000fc8000fffe1ff */
[----:B------:R-:W-:Y:S02]  /*0690*/  USHF.L.U32 UR9, UR8, 0xb, URZ ;  /* 0x0000000b08097899 */ /* 0x000fe400080006ff */
[----:B------:R-:W-:Y:S02]  /*06a0*/  USHF.L.U32 UR8, UR8, 0x1, URZ ;  /* 0x0000000108087899 */ /* 0x000fe400080006ff */
[----:B------:R-:W-:-:S04]  /*06b0*/  UIADD3 UR6, UPT, UPT, -UR6, 0x100000, URZ ;  /* 0x0010000006067890 */ /* 0x000fc8000fffe1ff */
[----:B------:R-:W-:Y:S02]  /*06c0*/  USHF.L.U32 UR7, UR6, 0xb, URZ ;  /* 0x0000000b06077899 */ /* 0x000fe400080006ff */
[----:B------:R-:W-:Y:S01]  /*06d0*/  USHF.L.U32 UR6, UR6, 0x1, URZ ;  /* 0x0000000106067899 */ /* 0x000fe200080006ff */
[----:B------:R-:W-:Y:S01]  /*06e0*/  ELECT P0, URZ, PT ;  /* 0x0000000000ff782f */ /* 0x000fe20003800000 */
[----:B-1----:R-:W-:Y:S01]  /*06f0*/  ULEA UR4, UR4, UR5, 0x18 ;  /* 0x0000000504047291 */ /* 0x002fe2000f8ec0ff */
[----:B------:R-:W1:Y:S11]  /*0700*/  FENCE.VIEW.ASYNC.S ;  /* 0x00000000000073c6 */ /* 0x000e760000000000 */
[----:B-1----:R2:W1:Y:S01]  /*0710*/  SYNCS.EXCH.64 URZ, [UR4+0x20], UR8 ;  /* 0x0000200804ff75b2 */ /* 0x0024620008000100 */
[----:B------:R2:W1:Y:S01]  /*0720*/  SYNCS.EXCH.64 URZ, [UR4+0x40], UR6 ;  /* 0x0000400604ff75b2 */ /* 0x0004620008000100 */
[----:B------:R2:W1:Y:S01]  /*0730*/  SYNCS.EXCH.64 URZ, [UR4+0x28], UR8 ;  /* 0x0000280804ff75b2 */ /* 0x0004620008000100 */
[----:B------:R2:W1:Y:S01]  /*0740*/  SYNCS.EXCH.64 URZ, [UR4+0x48], UR6 ;  /* 0x0000480604ff75b2 */ /* 0x0004620008000100 */
[----:B------:R2:W1:Y:S01]  /*0750*/  SYNCS.EXCH.64 URZ, [UR4+0x30], UR8 ;  /* 0x0000300804ff75b2 */ /* 0x0004620008000100 */
[----:B------:R2:W1:Y:S01]  /*0760*/  SYNCS.EXCH.64 URZ, [UR4+0x50], UR6 ;  /* 0x0000500604ff75b2 */ /* 0x0004620008000100 */
[----:B------:R2:W1:Y:S01]  /*0770*/  SYNCS.EXCH.64 URZ, [UR4+0x38], UR8 ;  /* 0x0000380804ff75b2 */ /* 0x0004620008000100 */
[----:B------:R2:W1:Y:S02]  /*0780*/  SYNCS.EXCH.64 URZ, [UR4+0x58], UR6 ;  /* 0x0000580604ff75b2 */ /* 0x0004640008000100 */
[----:B--2---:R-:W-:Y:S01]  /*0790*/  NOP ;  /* 0x0000000000007918 */ /* 0x004fe20000000000 */
.L_x_10:
[----:B------:R-:W2:Y:S01]  /*07a0*/  SHFL.IDX PT, R2, R69, RZ, 0x1f ;  /* 0x00001fff45027589 */ /* 0x000ea200000e0000 */
[----:B------:R-:W-:Y:S01]  /*07b0*/  NOP ;  /* 0x0000000000007918 */ /* 0x000fe20000000000 */
[----:B--2---:R-:W-:-:S13]  /*07c0*/  ISETP.NE.AND P0, PT, R2, 0x3, PT ;  /* 0x000000030200780c */ /* 0x004fda0003f05270 */
[----:B------:R-:W-:Y:S05]  /*07d0*/  @P0 BRA `(.L_x_11) ;  /* 0x0000000000300947 */ /* 0x000fea0003800000 */
[----:B-1----:R-:W1:Y:S01]  /*07e0*/  S2UR UR6, SR_CgaCtaId ;  /* 0x00000000000679c3 */ /* 0x002e620000008800 */
[----:B------:R-:W-:Y:S01]  /*07f0*/  UMOV UR4, 0x400 ;  /* 0x0000040000047882 */ /* 0x000fe20000000000 */
[----:B------:R-:W-:Y:S01]  /*0800*/  UMOV UR5, 0x20 ;  /* 0x0000002000057882 */ /* 0x000fe20000000000 */
[----:B------:R-:W-:Y:S01]  /*0810*/  ELECT P0, URZ, PT ;  /* 0x0000000000ff782f */ /* 0x000fe20003800000 */
[----:B-1----:R-:W-:Y:S02]  /*0820*/  ULEA UR6, UR6, UR4, 0x18 ;  /* 0x0000000406067291 */ /* 0x002fe4000f8ec0ff */
[----:B------:R-:W-:-:S04]  /*0830*/  UIADD3 UR4, UPT, UPT, -UR5, 0x100000, URZ ;  /* 0x0010000005047890 */ /* 0x000fc8000fffe1ff */
[----:B------:R-:W-:Y:S02]  /*0840*/  USHF.L.U32 UR5, UR4, 0xb, URZ ;  /* 0x0000000b04057899 */ /* 0x000fe400080006ff */
[----:B------:R-:W-:Y:S01]  /*0850*/  USHF.L.U32 UR4, UR4, 0x1, URZ ;  /* 0x0000000104047899 */ /* 0x000fe200080006ff */
[----:B------:R-:W1:Y:S11]  /*0860*/  FENCE.VIEW.ASYNC.S ;  /* 0x00000000000073c6 */ /* 0x000e760000000000 */
[----:B-1----:R2:W1:Y:S01]  /*0870*/  SYNCS.EXCH.64 URZ, [UR6+0x60], UR4 ;  /* 0x0000600406ff75b2 */ /* 0x0024620008000100 */
[----:B------:R2:W1:Y:S02]  /*0880*/  SYNCS.EXCH.64 URZ, [UR6+0x68], UR4 ;  /* 0x0000680406ff75b2 */ /* 0x0004640008000100 */
[----:B--2---:R-:W-:Y:S01]  /*0890*/  NOP ;  /* 0x0000000000007918 */ /* 0x004fe20000000000 */
.L_x_11:
[----:B------:R-:W2:Y:S01]  /*08a0*/  SHFL.IDX PT, R2, R69, RZ, 0x1f ;  /* 0x00001fff45027589 */ /* 0x000ea200000e0000 */
[----:B------:R-:W-:Y:S01]  /*08b0*/  NOP ;  /* 0x0000000000007918 */ /* 0x000fe20000000000 */
[----:B--2---:R-:W-:-:S13]  /*08c0*/  ISETP.NE.AND P0, PT, R2, 0x4, PT ;  /* 0x000000040200780c */ /* 0x004fda0003f05270 */
[----:B------:R-:W-:Y:S05]  /*08d0*/  @P0 BRA `(.L_x_12) ;  /* 0x00000000004c0947 */ /* 0x000fea0003800000 */
[----:B-1----:R-:W1:Y:S01]  /*08e0*/  S2UR UR6, SR_CgaCtaId ;  /* 0x00000000000679c3 */ /* 0x002e620000008800 */
[----:B------:R-:W-:Y:S01]  /*08f0*/  UMOV UR4, 0x100 ;  /* 0x0000010000047882 */ /* 0x000fe20000000000 */
[----:B------:R-:W-:Y:S01]  /*0900*/  UMOV UR5, 0x400 ;  /* 0x0000040000057882 */ /* 0x000fe20000000000 */
[----:B------:R-:W-:Y:S01]  /*0910*/  USEL UR4, UR4, 0xe0, UP2 ;  /* 0x000000e004047887 */ /* 0x000fe20009000000 */
[----:B------:R-:W-:Y:S01]  /*0920*/  UMOV UR8, 0x1 ;  /* 0x0000000100087882 */ /* 0x000fe20000000000 */
[----:B------:R-:W-:Y:S01]  /*0930*/  ELECT P0, URZ, PT ;  /* 0x0000000000ff782f */ /* 0x000fe20003800000 */
[----:B------:R-:W-:-:S04]  /*0940*/  UIADD3 UR8, UPT, UPT, -UR8, 0x100000, URZ ;  /* 0x0010000008087890 */ /* 0x000fc8000fffe1ff */
[----:B------:R-:W-:Y:S02]  /*0950*/  USHF.L.U32 UR9, UR8, 0xb, URZ ;  /* 0x0000000b08097899 */ /* 0x000fe400080006ff */
[----:B------:R-:W-:Y:S02]  /*0960*/  USHF.L.U32 UR8, UR8, 0x1, URZ ;  /* 0x0000000108087899 */ /* 0x000fe400080006ff */
[----:B-1----:R-:W-:Y:S02]  /*0970*/  ULEA UR6, UR6, UR5, 0x18 ;  /* 0x0000000506067291 */ /* 0x002fe4000f8ec0ff */
[----:B------:R-:W-:-:S04]  /*0980*/  UIADD3 UR4, UPT, UPT, -UR4, 0x100000, URZ ;  /* 0x0010000004047890 */ /* 0x000fc8000fffe1ff */
[----:B------:R-:W-:Y:S02]  /*0990*/  USHF.L.U32 UR5, UR4, 0xb, URZ ;  /* 0x0000000b04057899 */ /* 0x000fe400080006ff */
[----:B------:R-:W-:Y:S01]  /*09a0*/  USHF.L.U32 UR4, UR4, 0x1, URZ ;  /* 0x0000000104047899 */ /* 0x000fe200080006ff */
[----:B------:R-:W1:Y:S03]  /*09b0*/  FENCE.VIEW.ASYNC.S ;  /* 0x00000000000073c6 */ /* 0x000e660000000000 */
[----:B-1----:R2:W1:Y:S08]  /*09c0*/  SYNCS.EXCH.64 URZ, [UR6+0x70], UR8 ;  /* 0x0000700806ff75b2 */ /* 0x0024700008000100 */
[----:B------:R2:W1:Y:S01]  /*09d0*/  SYNCS.EXCH.64 URZ, [UR6+0x80], UR4 ;  /* 0x0000800406ff75b2 */ /* 0x0004620008000100 */
[----:B------:R2:W1:Y:S01]  /*09e0*/  SYNCS.EXCH.64 URZ, [UR6+0x78], UR8 ;  /* 0x0000780806ff75b2 */ /* 0x0004620008000100 */
[----:B------:R2:W1:Y:S02]  /*09f0*/  SYNCS.EXCH.64 URZ, [UR6+0x88], UR4 ;  /* 0x0000880406ff75b2 */ /* 0x0004640008000100 */
[----:B--2---:R-:W-:Y:S01]  /*0a00*/  NOP ;  /* 0x0000000000007918 */ /* 0x004fe20000000000 */
.L_x_12:
        /* <DEDUP_REMOVED lines=26> */
.L_x_13:
        /* <DEDUP_REMOVED lines=13> */
[----:B-1----:R2:W1:Y:S01]  /*0c80*/  SYNCS.EXCH.64 URZ, [UR4+0xd0], UR6 ;  /* 0x0000d00604ff75b2 */ /* 0x0024620008000100 */
[----:B------:R2:W1:Y:S01]  /*0c90*/  SYNCS.EXCH.64 URZ, [UR4+0xe0], UR6 ;  /* 0x0000e00604ff75b2 */ /* 0x0004620008000100 */
[----:B------:R2:W1:Y:S01]  /*0ca0*/  SYNCS.EXCH.64 URZ, [UR4+0xd8], UR6 ;  /* 0x0000d80604ff75b2 */ /* 0x0004620008000100 */
[----:B------:R2:W1:Y:S02]  /*0cb0*/  SYNCS.EXCH.64 URZ, [UR4+0xe8], UR6 ;  /* 0x0000e80604ff75b2 */ /* 0x0004640008000100 */
[----:B--2---:R-:W-:Y:S01]  /*0cc0*/  NOP ;  /* 0x0000000000007918 */ /* 0x004fe20000000000 */
.L_x_14:
[----:B------:R-:W2:Y:S01]  /*0cd0*/  S2UR UR5, SR_CTAID.X ;  /* 0x00000000000579c3 */ /* 0x000ea20000002500 */
[----:B------:R-:W-:-:S05]  /*0ce0*/  CS2R.32 R63, SR_CgaSize ;  /* 0x00000000003f7805 */ /* 0x000fca0000008a00 */
[----:B------:R-:W-:-:S05]  /*0cf0*/  IMAD R63, R63, -0xa0, RZ ;  /* 0xffffff603f3f7824 */ /* 0x000fca00078e02ff */
[----:B-1----:R-:W-:-:S14]  /*0d00*/  R2UR UR7, R63 ;  /* 0x000000003f0772ca */ /* 0x002fdc00000e0000 */
[----:B------:R-:W1:Y:S01]  /*0d10*/  LDCU UR7, c[0x0][UR7+0x2b0] ;  /* 0x00005600070777ac */ /* 0x000e620008000800 */
[----:B------:R-:W-:Y:S01]  /*0d20*/  NOP ;  /* 0x0000000000007918 */ /* 0x000fe20000000000 */
[----:B------:R-:W-:-:S05]  /*0d30*/  CS2R.32 R63, SR_CgaSize ;  /* 0x00000000003f7805 */ /* 0x000fca0000008a00 */
[----:B------:R-:W-:-:S05]  /*0d40*/  IMAD R63, R63, -0xa0, RZ ;  /* 0xffffff603f3f7824 */ /* 0x000fca00078e02ff */
[----:B------:R-:W-:-:S14]  /*0d50*/  R2UR UR6, R63 ;  /* 0x000000003f0672ca */ /* 0x000fdc00000e0000 */
[----:B------:R-:W3:Y:S01]  /*0d60*/  LDCU UR6, c[0x0][UR6+0x2b4] ;  /* 0x00005680060677ac */ /* 0x000ee20008000800 */
[----:B------:R-:W4:Y:S08]  /*0d70*/  S2UR UR4, SR_CTAID.Y ;  /* 0x00000000000479c3 */ /* 0x000f300000002600 */
[----:B------:R-:W3:Y:S01]  /*0d80*/  LDC R10, c[0x0][0xb24] ;  /* 0x0002c900ff0a7b82 */ /* 0x000ee20000000800 */
[----:B--2---:R-:W-:-:S02]  /*0d90*/  I2FP.F32.U32 R63, UR5 ;  /* 0x00000005003f7c45 */ /* 0x004fc40008201000 */
[----:B------:R-:W-:-:S05]  /*0da0*/  CS2R.32 R3, SR_CgaSize ;  /* 0x0000000000037805 */ /* 0x000fca0000008a00 */
[----:B------:R-:W-:-:S06]  /*0db0*/  IMAD R3, R3, -0xa0, RZ ;  /* 0xffffff6003037824 */ /* 0x000fcc00078e02ff */
[----:B------:R-:W2:Y:S01]  /*0dc0*/  LDC R3, c[0x0][R3+0x2a0] ;  /* 0x0000a80003037b82 */ /* 0x000ea20000000800 */
[----:B------:R-:W-:Y:S01]  /*0dd0*/  MOV R15, UR5 ;  /* 0x00000005000f7c02 */ /* 0x000fe20008000f00 */
[----:B-1----:R-:W-:Y:S01]  /*0de0*/  FMUL R63, R63, UR7 ;  /* 0x000000073f3f7c20 */ /* 0x002fe20008400000 */
[----:B----4-:R-:W-:Y:S02]  /*0df0*/  I2FP.F32.U32 R62, UR4 ;  /* 0x00000004003e7c45 */ /* 0x010fe40008201000 */
[----:B------:R-:W-:-:S05]  /*0e00*/  CS2R.32 R2, SR_CgaSize ;  /* 0x0000000000027805 */ /* 0x000fca0000008a00 */
[----:B------:R-:W-:-:S06]  /*0e10*/  IMAD R2, R2, -0xa0, RZ ;  /* 0xffffff6002027824 */ /* 0x000fcc00078e02ff */
[----:B------:R-:W1:Y:S01]  /*0e20*/  LDC R2, c[0x0][R2+0x2a4] ;  /* 0x0000a90002027b82 */ /* 0x000e620000000800 */
[----:B------:R-:W-:Y:S01]  /*0e30*/  MOV R14, UR4 ;  /* 0x00000004000e7c02 */ /* 0x000fe20008000f00 */
[----:B------:R-:W4:Y:S01]  /*0e40*/  F2I.U32.TRUNC.NTZ R63, R63 ;  /* 0x0000003f003f7305 */ /* 0x000f22000020f000 */
[----:B---3--:R-:W-:-:S05]  /*0e50*/  FMUL R62, R62, UR6 ;  /* 0x000000063e3e7c20 */ /* 0x008fca0008400000 */
[----:B------:R-:W-:Y:S01]  /*0e60*/  BAR.SYNC.DEFER_BLOCKING 0x0 ;  /* 0x0000000000007b1d */ /* 0x000fe20000010000 */
[----:B------:R-:W-:-:S05]  /*0e70*/  ISETP.GE.AND P0, PT, R10, 0x1, PT ;  /* 0x000000010a00780c */ /* 0x000fca0003f06270 */
[----:B------:R-:W3:Y:S02]  /*0e80*/  F2I.U32.TRUNC.NTZ R62, R62 ;  /* 0x0000003e003e7305 */ /* 0x000ee4000020f000 */
[----:B------:R-:W1:Y:S01]  /*0e90*/  S2UR UR60, SR_CTAID.Z ;  /* 0x00000000003c79c3 */ /* 0x000e620000002700 */
[----:B----4-:R-:W-:-:S05]  /*0ea0*/  IADD3 R63, PT, PT, -R63, RZ, RZ ;  /* 0x000000ff3f3f7210 */ /* 0x010fca0007ffe1ff */
[----:B--2---:R-:W-:Y:S01]  /*0eb0*/  IMAD R63, R3, R63, UR5 ;  /* 0x00000005033f7e24 */ /* 0x004fe2000f8e023f */
[----:B---3--:R-:W-:-:S05]  /*0ec0*/  IADD3 R62, PT, PT, -R62, RZ, RZ ;  /* 0x000000ff3e3e7210 */ /* 0x008fca0007ffe1ff */
[----:B-1----:R-:W-:Y:S01]  /*0ed0*/  IMAD R62, R2, R62, UR4 ;  /* 0x00000004023e7e24 */ /* 0x002fe2000f8e023e */
[----:B------:R-:W-:Y:S06]  /*0ee0*/  @!P0 BRA `(.L_x_15) ;  /* 0x0000000000b88947 */ /* 0x000fec0003800000 */
[----:B------:R-:W1:Y:S01]  /*0ef0*/  LDC.64 R4, c[0x0][0xb18] ;  /* 0x0002c600ff047b82 */ /* 0x000e620000000a00 */
[----:B------:R-:W-:-:S07]  /*0f00*/  ISETP.NE.AND P0, PT, R10, 0x1, PT ;  /* 0x000000010a00780c */ /* 0x000fce0003f05270 */
[----:B------:R-:W2:Y:S08]  /*0f10*/  LDC R9, c[0x0][0xb0c] ;  /* 0x0002c300ff097b82 */ /* 0x000eb00000000800 */
[----:B------:R-:W3:Y:S08]  /*0f20*/  LDC R12, c[0x0][0x370] ;  /* 0x0000dc00ff0c7b82 */ /* 0x000ef00000000800 */
[----:B------:R-:W4:Y:S01]  /*0f30*/  LDC R11, c[0x0][0x374] ;  /* 0x0000dd00ff0b7b82 */ /* 0x000f220000000800 */
[----:B-1----:R-:W-:-:S07]  /*0f40*/  ISETP.NE.AND P1, PT, R4, 0x1, PT ;  /* 0x000000010400780c */ /* 0x002fce0003f25270 */
[----:B------:R-:W3:Y:S01]  /*0f50*/  LDC.64 R6, c[0x0][0xb10] ;  /* 0x0002c400ff067b82 */ /* 0x000ee20000000a00 */
[----:B--2---:R-:W-:-:S07]  /*0f60*/  ISETP.NE.AND P2, PT, R9, 0x1, PT ;  /* 0x000000010900780c */ /* 0x004fce0003f45270 */
[----:B------:R-:W1:Y:S08]  /*0f70*/  LDC R8, c[0x0][0xb20] ;  /* 0x0002c800ff087b82 */ /* 0x000e700000000800 */
[----:B------:R-:W2:Y:S01]  /*0f80*/  LDC.64 R2, c[0x0][0xb28] ;  /* 0x0002ca00ff027b82 */ /* 0x000ea20000000a00 */
[----:B----4-:R-:W-:-:S04]  /*0f90*/  IMAD.HI.U32 R13, R11, R5, RZ ;  /* 0x000000050b0d7227 */ /* 0x010fc800078e00ff */
[----:B------:R-:W-:-:S04]  /*0fa0*/  IMAD.HI.U32 R5, R14, R5, RZ ;  /* 0x000000050e057227 */ /* 0x000fc800078e00ff */
[----:B---3--:R-:W-:-:S05]  /*0fb0*/  IMAD.HI.U32 R16, R12, R6, RZ ;  /* 0x000000060c107227 */ /* 0x008fca00078e00ff */
[-C--:B------:R-:W-:Y:S01]  /*0fc0*/  @P2 SHF.R.U32.HI R12, RZ, R7.reuse, R16 ;  /* 0x00000007ff0c2219 */ /* 0x080fe20000011610 */
[----:B------:R-:W-:Y:S01]  /*0fd0*/  IMAD.HI.U32 R16, R15, R6, RZ ;  /* 0x000000060f107227 */ /* 0x000fe200078e00ff */
[-C--:B-1----:R-:W-:Y:S02]  /*0fe0*/  @P1 SHF.R.U32.HI R11, RZ, R8.reuse, R13 ;  /* 0x00000008ff0b1219 */ /* 0x082fe4000001160d */
[----:B------:R-:W-:Y:S02]  /*0ff0*/  SHF.R.U32.HI R5, RZ, R8, R5 ;  /* 0x00000008ff057219 */ /* 0x000fe40000011605 */
[----:B------:R-:W-:Y:S02]  /*1000*/  SHF.R.U32.HI R16, RZ, R7, R16 ;  /* 0x00000007ff107219 */ /* 0x000fe40000011610 */
[----:B------:R-:W-:Y:S01]  /*1010*/  SEL R5, R14, R5, !P1 ;  /* 0x000000050e057207 */ /* 0x000fe20004800000 */
[----:B--2---:R-:W-:Y:S01]  /*1020*/  IMAD.HI.U32 R13, R11, R2, RZ ;  /* 0x000000020b0d7227 */ /* 0x004fe200078e00ff */
[----:B------:R-:W-:-:S03]  /*1030*/  SEL R16, R15, R16, !P2 ;  /* 0x000000100f107207 */ /* 0x000fc60005000000 */
[----:B------:R-:W-:Y:S01]  /*1040*/  IMAD.HI.U32 R6, R12, R2, RZ ;  /* 0x000000020c067227 */ /* 0x000fe200078e00ff */
[----:B------:R-:W-:-:S04]  /*1050*/  @P0 SHF.R.U32.HI R11, RZ, R3, R13 ;  /* 0x00000003ff0b0219 */ /* 0x000fc8000001160d */
[----:B------:R-:W-:Y:S01]  /*1060*/  @P0 SHF.R.U32.HI R12, RZ, R3, R6 ;  /* 0x00000003ff0c0219 */ /* 0x000fe20000011606 */
[----:B------:R-:W-:-:S04]  /*1070*/  IMAD R11, R11, R10, RZ ;  /* 0x0000000a0b0b7224 */ /* 0x000fc800078e02ff */
[----:B------:R-:W-:Y:S01]  /*1080*/  IMAD R6, R12, R10, RZ ;  /* 0x0000000a0c067224 */ /* 0x000fe200078e02ff */
[----:B------:R-:W-:-:S04]  /*1090*/  ISETP.GE.AND P1, PT, R5, R11, PT ;  /* 0x0000000b0500720c */ /* 0x000fc80003f26270 */
[----:B------:R-:W-:Y:S01]  /*10a0*/  ISETP.GE.OR P1, PT, R16, R6, P1 ;  /* 0x000000061000720c */ /* 0x000fe20000f26670 */
[----:B------:R-:W-:-:S05]  /*10b0*/  IMAD.HI.U32 R6, R5, R2, RZ ;  /* 0x0000000205067227 */ /* 0x000fca00078e00ff */
[----:B------:R-:W-:-:S04]  /*10c0*/  SHF.R.U32.HI R6, RZ, R3, R6 ;  /* 0x00000003ff067219 */ /* 0x000fc80000011606 */
[----:B------:R-:W-:-:S03]  /*10d0*/  SEL R6, R5, R6, !P0 ;  /* 0x0000000605067207 */ /* 0x000fc60004000000 */
[----:B------:R-:W-:Y:S01]  /*10e0*/  @!P1 IMAD.HI.U32 R7, R16, R2, RZ ;  /* 0x0000000210079227 */ /* 0x000fe200078e00ff */
[----:B------:R-:W-:-:S04]  /*10f0*/  IADD3 R2, PT, PT, -R6, RZ, RZ ;  /* 0x000000ff06027210 */ /* 0x000fc80007ffe1ff */
[----:B------:R-:W-:Y:S01]  /*1100*/  @!P1 SHF.R.U32.HI R3, RZ, R3, R7 ;  /* 0x00000003ff039219 */ /* 0x000fe20000011607 */
[----:B------:R-:W-:Y:S01]  /*1110*/  IMAD R2, R10, R2, R5 ;  /* 0x000000020a027224 */ /* 0x000fe200078e0205 */
[----:B------:R-:W-:Y:S02]  /*1120*/  IADD3 R7, PT, PT, -R5, RZ, RZ ;  /* 0x000000ff05077210 */ /* 0x000fe40007ffe1ff */
[----:B------:R-:W-:-:S03]  /*1130*/  @!P1 SEL R3, R16, R3, !P0 ;  /* 0x0000000310039207 */ /* 0x000fc60004000000 */
[----:B------:R-:W-:Y:S02]  /*1140*/  IMAD R7, R4, R7, R14 ;  /* 0x0000000704077224 */ /* 0x000fe400078e020e */
[--C-:B------:R-:W-:Y:S02]  /*1150*/  @!P1 IMAD.IADD R6, R6, 0x1, -R3.reuse ;  /* 0x0000000106069824 */ /* 0x100fe400078e0a03 */
[----:B------:R-:W-:Y:S01]  /*1160*/  @!P1 IMAD R3, R2, R12, R3 ;  /* 0x0000000c02039224 */ /* 0x000fe200078e0203 */
[----:B------:R-:W-:Y:S01]  /*1170*/  IADD3 R2, PT, PT, -R16, RZ, RZ ;  /* 0x000000ff10027210 */ /* 0x000fe20007ffe1ff */
[----:B------:R-:W-:Y:S02]  /*1180*/  @!P1 IMAD R5, R6, R10, R16 ;  /* 0x0000000a06059224 */ /* 0x000fe400078e0210 */
[----:B------:R-:W-:Y:S02]  /*1190*/  @!P1 IMAD.MOV.U32 R16, RZ, RZ, R3 ;  /* 0x000000ffff109224 */ /* 0x000fe400078e0003 */
[----:B------:R-:W-:-:S02]  /*11a0*/  IMAD R2, R9, R2, R15 ;  /* 0x0000000209027224 */ /* 0x000fc400078e020f */
[----:B------:R-:W-:Y:S02]  /*11b0*/  IMAD R14, R5, R4, R7 ;  /* 0x00000004050e7224 */ /* 0x000fe400078e0207 */
[----:B------:R-:W-:Y:S02]  /*11c0*/  IMAD R15, R16, R9, R2 ;  /* 0x00000009100f7224 */ /* 0x000fe400078e0202 */
.L_x_15:
[----:B------:R-:W1:Y:S01]  /*11d0*/  LDCU UR4, c[0x0][0xb30] ;  /* 0x00016600ff0477ac */ /* 0x000e620008000800 */
[----:B------:R-:W2:Y:S08]  /*11e0*/  S2UR UR45, SR_CgaCtaId ;  /* 0x00000000002d79c3 */ /* 0x000eb00000008800 */
[----:B------:R-:W3:Y:S01]  /*11f0*/  LDC R26, c[0x0][0xb24] ;  /* 0x0002c900ff1a7b82 */ /* 0x000ee20000000800 */
[----:B-1----:R-:W-:-:S09]  /*1200*/  UISETP.NE.AND UP1, UPT, UR4, 0x1, UPT ;  /* 0x000000010400788c */ /* 0x002fd2000bf25270 */
[----:B--2---:R-:W-:Y:S05]  /*1210*/  BRA.U UP1, `(.L_x_16) ;  /* 0x0000000101407547 */ /* 0x004fea000b800000 */
[----:B------:R-:W1:Y:S08]  /*1220*/  LDC.64 R4, c[0x0][0xb10] ;  /* 0x0002c400ff047b82 */ /* 0x000e700000000a00 */
[----:B------:R-:W2:Y:S08]  /*1230*/  LDC.64 R2, c[0x0][0xb18] ;  /* 0x0002c600ff027b82 */ /* 0x000eb00000000a00 */
[----:B------:R-:W4:Y:S08]  /*1240*/  LDC R6, c[0x0][0xb20] ;  /* 0x0002c800ff067b82 */ /* 0x000f300000000800 */
[----:B------:R-:W3:Y:S01]  /*1250*/  LDC R7, c[0x0][0xb0c] ;  /* 0x0002c300ff077b82 */ /* 0x000ee20000000800 */
[----:B-1----:R-:W-:-:S05]  /*1260*/  IMAD.HI.U32 R4, R15, R4, RZ ;  /* 0x000000040f047227 */ /* 0x002fca00078e00ff */
[----:B------:R-:W-:Y:S01]  /*1270*/  SHF.R.U32.HI R4, RZ, R5, R4 ;  /* 0x00000005ff047219 */ /* 0x000fe20000011604 */
[----:B--2---:R-:W-:Y:S01]  /*1280*/  IMAD.HI.U32 R3, R14, R3, RZ ;  /* 0x000000030e037227 */ /* 0x004fe200078e00ff */
[----:B------:R-:W-:-:S04]  /*1290*/  ISETP.NE.AND P0, PT, R2, 0x1, PT ;  /* 0x000000010200780c */ /* 0x000fc80003f05270 */
[----:B----4-:R-:W-:-:S04]  /*12a0*/  SHF.R.U32.HI R3, RZ, R6, R3 ;  /* 0x00000006ff037219 */ /* 0x010fc80000011603 */
[----:B------:R-:W-:Y:S02]  /*12b0*/  SEL R3, R14, R3, !P0 ;  /* 0x000000030e037207 */ /* 0x000fe40004000000 */
[----:B---3--:R-:W-:-:S04]  /*12c0*/  ISETP.NE.AND P1, PT, R7, 0x1, PT ;  /* 0x000000010700780c */ /* 0x008fc80003f25270 */
[----:B------:R-:W-:-:S05]  /*12d0*/  SEL R4, R15, R4, !P1 ;  /* 0x000000040f047207 */ /* 0x000fca0004800000 */
[----:B------:R-:W-:Y:S02]  /*12e0*/  IMAD.IADD R5, R3, 0x1, -R4 ;  /* 0x0000000103057824 */ /* 0x000fe400078e0a04 */
[----:B------:R-:W-:Y:S02]  /*12f0*/  IMAD.IADD R3, R4, 0x1, -R3 ;  /* 0x0000000104037824 */ /* 0x000fe400078e0a03 */
[----:B------:R-:W-:Y:S02]  /*1300*/  IMAD R15, R5, R7, R15 ;  /* 0x00000007050f7224 */ /* 0x000fe400078e020f */
[----:B------:R-:W-:-:S07]  /*1310*/  IMAD R14, R3, R2, R14 ;  /* 0x00000002030e7224 */ /* 0x000fce00078e020e */
.L_x_16:
[----:B------:R-:W-:Y:S01]  /*1320*/  BAR.SYNC.DEFER_BLOCKING 0x0 ;  /* 0x0000000000007b1d */ /* 0x000fe20000010000 */
[----:B------:R-:W-:Y:S01]  /*1330*/  UISETP.NE.AND UP1, UPT, UR10, 0x2, UPT ;  /* 0x000000020a00788c */ /* 0x000fe2000bf25270 */
[----:B------:R-:W-:Y:S02]  /*1340*/  ISETP.NE.OR P5, PT, R0, 0x2, !P5 ;  /* 0x000000020000780c */ /* 0x000fe40006fa5670 */
[----:B------:R-:W-:-:S06]  /*1350*/  LOP3.LUT R2, R77, 0x1f, RZ, 0xc0, !PT ;  /* 0x0000001f4d027812 */ /* 0x000fcc00078ec0ff */
[----:B------:R-:W-:Y:S05]  /*1360*/  BRA.U UP1, `(.L_x_17) ;  /* 0x00000015013c7547 */ /* 0x000fea000b800000 */
[----:B------:R-:W1:Y:S01]  /*1370*/  LDCU UR6, c[0x0][0x38c] ;  /* 0x00007180ff0677ac */ /* 0x000e620008000800 */
[----:B------:R-:W2:Y:S01]  /*1380*/  LDC R8, c[0x0][0x370] ;  /* 0x0000dc00ff087b82 */ /* 0x000ea20000000800 */
[----:B------:R-:W-:Y:S01]  /*1390*/  PLOP3.LUT P1, PT, PT, PT, UP2, 0x80, 0x8 ;  /* 0x000000000008781c */ /* 0x000fe20003f2f028 */
[----:B------:R-:W-:Y:S01]  /*13a0*/  IMAD.MOV.U32 R17, RZ, RZ, 0x1 ;  /* 0x00000001ff117424 */ /* 0x000fe200078e00ff */
[----:B------:R-:W-:Y:S01]  /*13b0*/  ISETP.EQ.OR P4, PT, R2, RZ, P5 ;  /* 0x000000ff0200720c */ /* 0x000fe20002f82670 */
[----:B------:R-:W-:Y:S01]  /*13c0*/  IMAD.MOV.U32 R16, RZ, RZ, RZ ;  /* 0x000000ffff107224 */ /* 0x000fe200078e00ff */
[----:B------:R-:W-:Y:S02]  /*13d0*/  PLOP3.LUT P1, PT, P1, PT, PT, 0x8, 0x80 ;  /* 0x000000000080781c */ /* 0x000fe40000f2e170 */
[----:B------:R-:W-:Y:S01]  /*13e0*/  CS2R R12, SRZ ;  /* 0x00000000000c7805 */ /* 0x000fe2000001ff00 */
[----:B------:R-:W-:Y:S01]  /*13f0*/  IMAD.MOV.U32 R11, RZ, RZ, 0x1 ;  /* 0x00000001ff0b7424 */ /* 0x000fe200078e00ff */
[----:B------:R-:W4:Y:S01]  /*1400*/  LDC R0, c[0x0][0x374] ;  /* 0x0000dd00ff007b82 */ /* 0x000f220000000800 */
[----:B------:R-:W2:Y:S01]  /*1410*/  LDCU.64 UR38, c[0x0][0x348] ;  /* 0x00006900ff2677ac */ /* 0x000ea20008000a00 */
[----:B------:R-:W-:Y:S01]  /*1420*/  UMOV UR23, URZ ;  /* 0x000000ff00177c82 */ /* 0x000fe20008000000 */
[----:B-1----:R-:W-:-:S02]  /*1430*/  UIADD3 UR5, UPT, UPT, UR6, 0x7f, URZ ;  /* 0x0000007f06057890 */ /* 0x002fc4000fffe0ff */
[----:B------:R-:W-:Y:S02]  /*1440*/  UIADD3 UR53, UPT, UPT, UR6, 0xfe, URZ ;  /* 0x000000fe06357890 */ /* 0x000fe4000fffe0ff */
[----:B------:R-:W-:-:S04]  /*1450*/  USHF.R.S32.HI UR4, URZ, 0x1f, UR5 ;  /* 0x0000001fff047899 */ /* 0x000fc80008011405 */
[----:B------:R-:W-:-:S04]  /*1460*/  ULEA.HI UR4, UR4, UR5, URZ, 0x7 ;  /* 0x0000000504047291 */ /* 0x000fc8000f8f38ff */
[----:B------:R-:W-:Y:S02]  /*1470*/  USHF.R.S32.HI UR46, URZ, 0x7, UR4 ;  /* 0x00000007ff2e7899 */ /* 0x000fe40008011404 */
[----:B------:R-:W-:Y:S02]  /*1480*/  UIADD3 UR4, UPT, UPT, UR6, -0x1, URZ ;  /* 0xffffffff06047890 */ /* 0x000fe4000fffe0ff */
[----:B------:R-:W-:Y:S02]  /*1490*/  UISETP.LT.U32.AND UP0, UPT, UR46, 0x2, UPT ;  /* 0x000000022e00788c */ /* 0x000fe4000bf01070 */
[----:B------:R-:W-:Y:S02]  /*14a0*/  UISETP.GE.U32.AND UP1, UPT, UR4, -0xff, UPT ;  /* 0xffffff010400788c */ /* 0x000fe4000bf26070 */
[----:B------:R-:W-:-:S04]  /*14b0*/  USEL UR37, UR46, 0x2, UP0 ;  /* 0x000000022e257887 */ /* 0x000fc80008000000 */
[----:B------:R-:W-:Y:S02]  /*14c0*/  UIADD3 UR29, UPT, UPT, UR37, -0x1, URZ ;  /* 0xffffffff251d7890 */ /* 0x000fe4000fffe0ff */
[----:B------:R-:W-:-:S03]  /*14d0*/  UIADD3 UR47, UPT, UPT, UR46, -UR37, URZ ;  /* 0x800000252e2f7290 */ /* 0x000fc6000fffe0ff */
[----:B------:R-:W-:-:S04]  /*14e0*/  @UP1 UIADD3 UR29, UPT, UPT, UR37, URZ, URZ ;  /* 0x000000ff251d1290 */ /* 0x000fc8000fffe0ff */
[----:B--2---:R-:W-:-:S12]  /*14f0*/  UIADD3 UR29, UPT, UPT, UR29, 0x1, URZ ;  /* 0x000000011d1d7890 */ /* 0x004fd8000fffe0ff */
.L_x_39:
[----:B------:R-:W-:Y:S01]  /*1500*/  UISETP.NE.AND UP0, UPT, UR45, URZ, UPT ;  /* 0x000000ff2d00728c */ /* 0x000fe2000bf05270 */
[----:B------:R-:W1:Y:S08]  /*1510*/  S2UR UR45, SR_CgaCtaId ;  /* 0x00000000002d79c3 */ /* 0x000e700000008800 */
[----:B------:R-:W-:Y:S05]  /*1520*/  BRA.U UP0, `(.L_x_18) ;  /* 0x0000000100347547 */ /* 0x000fea000b800000 */
[----:B------:R-:W2:Y:S01]  /*1530*/  S2R R2, SR_CgaCtaId ;  /* 0x0000000000027919 */ /* 0x000ea20000008800 */
[----:B------:R-:W-:-:S04]  /*1540*/  MOV R3, 0x400 ;  /* 0x0000040000037802 */ /* 0x000fc80000000f00 */
[----:B--2---:R-:W-:Y:S02]  /*1550*/  LEA R2, R2, R3, 0x18 ;  /* 0x0000000302027211 */ /* 0x004fe400078ec0ff */
[----:B------:R-:W-:-:S03]  /*1560*/  SHF.L.U32 R3, R11, 0x1f, RZ ;  /* 0x0000001f0b037819 */ /* 0x000fc600000006ff */
[----:B------:R-:W-:-:S04]  /*1570*/  IMAD R2, R12, 0x8, R2 ;  /* 0x000000080c027824 */ /* 0x000fc800078e0202 */
[----:B------:R-:W2:Y:S02]  /*1580*/  SYNCS.PHASECHK.TRANS64.TRYWAIT P0, [R2+URZ+0xe0], R3 ;  /* 0x0000e003020075a7 */ /* 0x000ea400080011ff */
[----:B--2---:R-:W-:Y:S05]  /*1590*/  @!P0 BRA `(.L_x_19) ;  /* 0x00000074002c8947 */ /* 0x004fea0003800000 */
.L_x_133:
[----:B------:R-:W-:Y:S01]  /*15a0*/  VIADD R12, R12, 0x1 ;  /* 0x000000010c0c7836 */ /* 0x000fe20000000000 */
[----:B------:R2:W-:Y:S04]  /*15b0*/  SYNCS.ARRIVE.TRANS64.A1T0 RZ, [R2+URZ+0xd0], RZ ;  /* 0x0000d0ff02ff79a7 */ /* 0x0005e800081000ff */
[----:B------:R-:W-:-:S04]  /*15c0*/  ISETP.NE.AND P0, PT, R12, 0x2, PT ;  /* 0x000000020c00780c */ /* 0x000fc80003f05270 */
[----:B------:R-:W-:Y:S02]  /*15d0*/  SEL R12, R12, RZ, P0 ;  /* 0x000000ff0c0c7207 */ /* 0x000fe40000000000 */
[----:B--2---:R-:W-:-:S04]  /*15e0*/  SEL R2, RZ, 0x1, P0 ;  /* 0x00000001ff027807 */ /* 0x004fc80000000000 */
[----:B------:R-:W-:-:S07]  /*15f0*/  LOP3.LUT R11, R11, R2, RZ, 0x3c, !PT ;  /* 0x000000020b0b7212 */ /* 0x000fce00078e3cff */
.L_x_18:
[----:B------:R-:W-:Y:S01]  /*1600*/  UMOV UR13, 0x400 ;  /* 0x00000400000d7882 */ /* 0x000fe20000000000 */
[----:B------:R-:W-:Y:S01]  /*1610*/  SHF.L.U32 R2, R17, 0x1f, RZ ;  /* 0x0000001f11027819 */ /* 0x000fe200000006ff */
[----:B-1----:R-:W-:Y:S01]  /*1620*/  ULEA UR13, UR45, UR13, 0x18 ;  /* 0x0000000d2d0d7291 */ /* 0x002fe2000f8ec0ff */
[----:B------:R-:W-:Y:S01]  /*1630*/  R2UR UR59, R15 ;  /* 0x000000000f3b72ca */ /* 0x000fe200000e0000 */
[----:B------:R-:W-:Y:S01]  /*1640*/  UISETP.GE.U32.AND UP0, UPT, UR53, 0xff, UPT ;  /* 0x000000ff3500788c */ /* 0x000fe2000bf06070 */
[----:B------:R-:W-:Y:S01]  /*1650*/  R2UR UR27, R14 ;  /* 0x000000000e1b72ca */ /* 0x000fe200000e0000 */
[----:B------:R-:W-:Y:S01]  /*1660*/  ULEA UR4, UR23, UR13, 0x3 ;  /* 0x0000000d17047291 */ /* 0x000fe2000f8e18ff */
[----:B------:R-:W-:-:S08]  /*1670*/  UMOV UR21, URZ ;  /* 0x000000ff00157c82 */ /* 0x000fd00008000000 */
[----:B------:R1:W2:Y:S01]  /*1680*/  SYNCS.PHASECHK.TRANS64.TRYWAIT P2, [UR4+0x10], R2 ;  /* 0x00001002ff0075a7 */ /* 0x0002a20008041104 */
[----:B------:R-:W-:Y:S02]  /*1690*/  USHF.L.U32 UR59, UR59, 0x6, URZ ;  /* 0x000000063b3b7899 */ /* 0x000fe400080006ff */
[----:B------:R-:W-:Y:S01]  /*16a0*/  USHF.L.U32 UR27, UR27, 0x7, URZ ;  /* 0x000000071b1b7899 */ /* 0x000fe200080006ff */
[----:B------:R-:W-:Y:S11]  /*16b0*/  BRA.U !UP0, `(.L_x_20) ;  /* 0x0000000508407547 */ /* 0x000ff6000b800000 */
[----:B------:R-:W-:Y:S01]  /*16c0*/  UMOV UR22, URZ ;  /* 0x000000ff00167c82 */ /* 0x000fe20008000000 */
[----:B------:R-:W-:-:S05]  /*16d0*/  UMOV UR6, UR23 ;  /* 0x0000001700067c82 */ /* 0x000fca0008000000 */
.L_x_27:
[----:B------:R-:W-:Y:S01]  /*16e0*/  ULEA UR57, UR6, UR13, 0x3 ;  /* 0x0000000d06397291 */ /* 0x000fe2000f8e18ff */
[----:B--2---:R-:W-:Y:S01]  /*16f0*/  @!P5 MOV R3, 0x18000 ;  /* 0x000180000003d802 */ /* 0x004fe20000000f00 */
[----:B--2---:R-:W-:Y:S10]  /*1700*/  @P2 BRA `(.L_x_21) ;  /* 0x00000000000c2947 */ /* 0x004ff40003800000 */
[----:B------:R-:W-:-:S04]  /*1710*/  SHF.L.U32 R4, R17, 0x1f, RZ ;  /* 0x0000001f11047819 */ /* 0x000fc800000006ff */
[----:B------:R-:W2:Y:S02]  /*1720*/  SYNCS.PHASECHK.TRANS64.TRYWAIT P0, [UR57+0x10], R4 ;  /* 0x00001004ff0075a7 */ /* 0x000ea40008001139 */
[----:B--2---:R-:W-:Y:S05]  /*1730*/  @!P0 BRA `(.L_x_22) ;  /* 0x0000007000d88947 */ /* 0x004fea0003800000 */
.L_x_21:
[----:B------:R2:W-:Y:S01]  /*1740*/  @!P5 SYNCS.ARRIVE.TRANS64 RZ, [UR57], R3 ;  /* 0x00000003ffffd9a7 */ /* 0x0005e20008000039 */
[----:B------:R-:W-:Y:S04]  /*1750*/  BSSY.RECONVERGENT B0, `(.L_x_23) ;  /* 0x0000003000007945 */ /* 0x000fe80003800200 */
[----:B------:R-:W-:Y:S05]  /*1760*/  @P4 BRA `(.L_x_24) ;  /* 0x0000000000044947 */ /* 0x000fea0003800000 */
[----:B------:R-:W-:Y:S05]  /*1770*/  BPT.TRAP 0x1 ;  /* 0x000000040000795c */ /* 0x000fea0000300000 */
.L_x_24:
[----:B------:R-:W-:Y:S05]  /*1780*/  BSYNC.RECONVERGENT B0 ;  /* 0x0000000000007941 */ /* 0x000fea0003800200 */
.L_x_23:
[----:B------:R-:W-:Y:S01]  /*1790*/  UIADD3 UR4, UPT, UPT, UR6, 0x1, URZ ;  /* 0x0000000106047890 */ /* 0x000fe2000fffe0ff */
[----:B------:R-:W-:Y:S01]  /*17a0*/  BSSY.RECONVERGENT B0, `(.L_x_25) ;  /* 0x000003c000007945 */ /* 0x000fe20003800200 */
[----:B------:R-:W-:Y:S02]  /*17b0*/  ELECT P0, URZ, PT ;  /* 0x0000000000ff782f */ /* 0x000fe40003800000 */
[----:B------:R-:W-:-:S04]  /*17c0*/  UISETP.NE.AND UP0, UPT, UR4, 0x2, UPT ;  /* 0x000000020400788c */ /* 0x000fc8000bf05270 */
[----:B------:R-:W-:Y:S02]  /*17d0*/  USEL UR5, URZ, 0x1, UP0 ;  /* 0x00000001ff057887 */ /* 0x000fe40008000000 */
[----:B------:R-:W-:-:S04]  /*17e0*/  USEL UR23, UR4, URZ, UP0 ;  /* 0x000000ff04177287 */ /* 0x000fc80008000000 */
[----:B------:R-:W-:Y:S01]  /*17f0*/  ULEA UR4, UR23, UR13, 0x3 ;  /* 0x0000000d17047291 */ /* 0x000fe2000f8e18ff */
[----:B------:R-:W-:-:S04]  /*1800*/  LOP3.LUT R17, R17, UR5, RZ, 0x3c, !PT ;  /* 0x0000000511117c12 */ /* 0x000fc8000f8e3cff */
[----:B-1----:R-:W-:-:S04]  /*1810*/  SHF.L.U32 R2, R17, 0x1f, RZ ;  /* 0x0000001f11027819 */ /* 0x002fc800000006ff */
[----:B------:R1:W1:Y:S01]  /*1820*/  SYNCS.PHASECHK.TRANS64.TRYWAIT P2, [UR4+0x10], R2 ;  /* 0x00001002ff0075a7 */ /* 0x0002620008041104 */
[----:B------:R-:W-:Y:S05]  /*1830*/  @!P0 BRA `(.L_x_26) ;  /* 0x0000000000c88947 */ /* 0x000fea0003800000 */
[----:B------:R-:W-:Y:S02]  /*1840*/  ULEA UR32, UR6, UR13, 0xf ;  /* 0x0000000d06207291 */ /* 0x000fe4000f8e78ff */
[----:B------:R-:W-:Y:S02]  /*1850*/  UIADD3 UR4, UP1, UPT, UR38, 0x80, URZ ;  /* 0x0000008026047890 */ /* 0x000fe4000ff3e0ff */
[----:B------:R-:W-:Y:S02]  /*1860*/  USHF.L.U32 UR58, UR22, 0x7, URZ ;  /* 0x00000007163a7899 */ /* 0x000fe400080006ff */
[----:B------:R-:W-:Y:S02]  /*1870*/  ULEA UR7, UR6, UR13, 0x10 ;  /* 0x0000000d06077291 */ /* 0x000fe4000f8e80ff */
[----:B------:R-:W-:Y:S02]  /*1880*/  UIADD3 UR14, UP0, UPT, UR38, 0x180, URZ ;  /* 0x00000180260e7890 */ /* 0x000fe4000ff1e0ff */
[----:B------:R-:W-:-:S02]  /*1890*/  UIADD3.X UR5, UPT, UPT, URZ, UR39, URZ, UP1, !UPT ;  /* 0x00000027ff057290 */ /* 0x000fc40008ffe4ff */
[----:B------:R-:W-:Y:S02]  /*18a0*/  UIADD3 UR56, UPT, UPT, UR32, 0x8800, URZ ;  /* 0x0000880020387890 */ /* 0x000fe4000fffe0ff */
[----:B------:R-:W-:Y:S02]  /*18b0*/  UIADD3 UR50, UPT, UPT, UR58, 0x20, URZ ;  /* 0x000000203a327890 */ /* 0x000fe4000fffe0ff */
[----:B------:R-:W-:Y:S02]  /*18c0*/  UIADD3 UR48, UPT, UPT, UR32, 0xa800, URZ ;  /* 0x0000a80020307890 */ /* 0x000fe4000fffe0ff */
[----:B------:R-:W-:Y:S02]  /*18d0*/  UIADD3 UR42, UPT, UPT, UR58, 0x40, URZ ;  /* 0x000000403a2a7890 */ /* 0x000fe4000fffe0ff */
[----:B------:R-:W-:Y:S02]  /*18e0*/  UIADD3 UR40, UPT, UPT, UR32, 0xc800, URZ ;  /* 0x0000c80020287890 */ /* 0x000fe4000fffe0ff */
[----:B------:R-:W-:-:S02]  /*18f0*/  UIADD3 UR34, UPT, UPT, UR58, 0x60, URZ ;  /* 0x000000603a227890 */ /* 0x000fc4000fffe0ff */
[----:B------:R-:W-:Y:S02]  /*1900*/  UIADD3 UR32, UPT, UPT, UR32, 0xe800, URZ ;  /* 0x0000e80020207890 */ /* 0x000fe4000fffe0ff */
[----:B------:R-:W-:Y:S02]  /*1910*/  UIADD3.X UR15, UPT, UPT, URZ, UR39, URZ, UP0, !UPT ;  /* 0x00000027ff0f7290 */ /* 0x000fe400087fe4ff */
[----:B------:R-:W-:Y:S02]  /*1920*/  UIADD3 UR24, UPT, UPT, UR7, 0x18800, URZ ;  /* 0x0001880007187890 */ /* 0x000fe4000fffe0ff */
[----:B------:R-:W-:Y:S01]  /*1930*/  UIADD3 UR8, UPT, UPT, UR7, 0x1c800, URZ ;  /* 0x0001c80007087890 */ /* 0x000fe2000fffe0ff */
[----:B------:R-:W-:Y:S01]  /*1940*/  UMOV UR30, 0x0 ;  /* 0x00000000001e7882 */ /* 0x000fe20000000000 */
[----:B------:R-:W-:Y:S01]  /*1950*/  UMOV UR31, 0x10000000 ;  /* 0x10000000001f7882 */ /* 0x000fe20000000000 */
[----:B------:R-:W-:Y:S01]  /*1960*/  UMOV UR49, UR57 ;  /* 0x0000003900317c82 */ /* 0x000fe20008000000 */
[----:B------:R-:W-:Y:S01]  /*1970*/  UMOV UR51, UR59 ;  /* 0x0000003b00337c82 */ /* 0x000fe20008000000 */
[----:B------:R-:W-:Y:S01]  /*1980*/  UMOV UR52, UR60 ;  /* 0x0000003c00347c82 */ /* 0x000fe20008000000 */
[----:B------:R-:W-:Y:S01]  /*1990*/  UMOV UR41, UR57 ;  /* 0x0000003900297c82 */ /* 0x000fe20008000000 */
[----:B------:R-:W-:Y:S01]  /*19a0*/  UMOV UR43, UR59 ;  /* 0x0000003b002b7c82 */ /* 0x000fe20008000000 */
[----:B------:R-:W-:Y:S01]  /*19b0*/  UMOV UR44, UR60 ;  /* 0x0000003c002c7c82 */ /* 0x000fe20008000000 */
[----:B------:R-:W-:Y:S01]  /*19c0*/  UTMALDG.3D [UR56], [UR4], desc[UR30] ;  /* 0x00001e38040075b4 */ /* 0x000fe20008011000 */
[----:B------:R-:W-:Y:S01]  /*19d0*/  UMOV UR33, UR57 ;  /* 0x0000003900217c82 */ /* 0x000fe20008000000 */
        /* <DEDUP_REMOVED lines=10> */
[----:B------:R-:W-:Y:S01]  /*1a80*/  UIADD3 UR16, UPT, UPT, UR7, 0x20800, URZ ;  /* 0x0002080007107890 */ /* 0x000fe2000fffe0ff */
[----:B------:R-:W-:Y:S01]  /*1a90*/  UMOV UR17, UR57 ;  /* 0x0000003900117c82 */ /* 0x000fe20008000000 */
[----:B------:R-:W-:Y:S01]  /*1aa0*/  UMOV UR19, UR27 ;  /* 0x0000001b00137c82 */ /* 0x000fe20008000000 */
[----:B------:R-:W-:Y:S01]  /*1ab0*/  UTMALDG.3D [UR40], [UR4], desc[UR30] ;  /* 0x00001e28040075b4 */ /* 0x000fe20008011000 */
[----:B------:R-:W-:Y:S01]  /*1ac0*/  UMOV UR20, UR60 ;  /* 0x0000003c00147c82 */ /* 0x000fe20008000000 */
[----:B------:R-:W-:Y:S01]  /*1ad0*/  UMOV UR18, UR42 ;  /* 0x0000002a00127c82 */ /* 0x000fe20008000000 */
[----:B------:R-:W-:Y:S01]  /*1ae0*/  UTMALDG.3D [UR32], [UR4], desc[UR30] ;  /* 0x00001e20040075b4 */ /* 0x000fe20008011000 */
[----:B------:R-:W-:Y:S01]  /*1af0*/  UTMALDG.3D [UR24], [UR14], desc[UR30] ;  /* 0x00001e180e0075b4 */ /* 0x000fe20008011000 */
[----:B------:R2:W-:Y:S01]  /*1b00*/  UTMALDG.3D [UR8], [UR14], desc[UR30] ;  /* 0x00001e080e0075b4 */ /* 0x0005e20008011000 */
[----:B------:R1:W-:Y:S01]  /*1b10*/  UTMALDG.3D [UR16], [UR14], desc[UR30] ;  /* 0x00001e100e0075b4 */ /* 0x0003e20008011000 */
[----:B--2---:R-:W-:Y:S01]  /*1b20*/  UIADD3 UR8, UPT, UPT, UR7, 0x24800, URZ ;  /* 0x0002480007087890 */ /* 0x004fe2000fffe0ff */
[----:B------:R-:W-:-:S08]  /*1b30*/  UMOV UR10, UR34 ;  /* 0x00000022000a7c82 */ /* 0x000fd00008000000 */
[----:B------:R2:W-:Y:S02]  /*1b40*/  UTMALDG.3D [UR8], [UR14], desc[UR30] ;  /* 0x00001e080e0075b4 */ /* 0x0005e40008011000 */
[----:B--2---:R-:W-:Y:S01]  /*1b50*/  NOP ;  /* 0x0000000000007918 */ /* 0x004fe20000000000 */
.L_x_26:
[----:B-1----:R-:W-:Y:S05]  /*1b60*/  BSYNC.RECONVERGENT B0 ;  /* 0x0000000000007941 */ /* 0x002fea0003800200 */
.L_x_25:
[----:B------:R-:W-:Y:S01]  /*1b70*/  UIADD3 UR22, UPT, UPT, UR22, 0x1, URZ ;  /* 0x0000000116167890 */ /* 0x000fe2000fffe0ff */
[----:B------:R-:W-:Y:S01]  /*1b80*/  UMOV UR6, UR23 ;  /* 0x0000001700067c82 */ /* 0x000fe20008000000 */
[----:B------:R-:W-:Y:S02]  /*1b90*/  UMOV UR21, UR29 ;  /* 0x0000001d00157c82 */ /* 0x000fe40008000000 */
[----:B------:R-:W-:-:S09]  /*1ba0*/  UISETP.NE.AND UP0, UPT, UR22, UR29, UPT ;  /* 0x0000001d1600728c */ /* 0x000fd2000bf05270 */
[----:B------:R-:W-:Y:S05]  /*1bb0*/  BRA.U UP0, `(.L_x_27) ;  /* 0xfffffff900c87547 */ /* 0x000fea000b83ffff */
.L_x_20:
[----:B------:R-:W-:Y:S01]  /*1bc0*/  ULEA UR4, UR23, UR13, 0x3 ;  /* 0x0000000d17047291 */ /* 0x000fe2000f8e18ff */
[----:B-1----:R-:W-:Y:S01]  /*1bd0*/  SHF.L.U32 R2, R17, 0x1f, RZ ;  /* 0x0000001f11027819 */ /* 0x002fe200000006ff */
[----:B------:R-:W-:Y:S01]  /*1be0*/  @!P1 SYNCS.ARRIVE.TRANS64.A1T0 RZ, [UR13+0x68], RZ ;  /* 0x000068ffffff99a7 */ /* 0x000fe2000810000d */
[----:B------:R-:W-:-:S06]  /*1bf0*/  UISETP.GT.AND UP0, UPT, UR46, UR37, UPT ;  /* 0x000000252e00728c */ /* 0x000fcc000bf04270 */
[----:B------:R1:W1:Y:S03]  /*1c00*/  SYNCS.PHASECHK.TRANS64.TRYWAIT P1, [UR4+0x10], R2 ;  /* 0x00001002ff0075a7 */ /* 0x0002660008021104 */
[----:B------:R-:W-:Y:S05]  /*1c10*/  BRA.U !UP0, `(.L_x_28) ;  /* 0x00000005083c7547 */ /* 0x000fea000b800000 */
[----:B------:R-:W-:Y:S01]  /*1c20*/  UIADD3 UR22, UPT, UPT, UR47, UR21, URZ ;  /* 0x000000152f167290 */ /* 0x000fe2000fffe0ff */
[----:B------:R-:W-:-:S11]  /*1c30*/  UMOV UR6, UR23 ;  /* 0x0000001700067c82 */ /* 0x000fd60008000000 */
.L_x_35:
[----:B------:R-:W-:Y:S01]  /*1c40*/  ULEA UR57, UR6, UR13, 0x3 ;  /* 0x0000000d06397291 */ /* 0x000fe2000f8e18ff */
[----:B--2---:R-:W-:Y:S01]  /*1c50*/  @!P5 MOV R3, 0x18000 ;  /* 0x000180000003d802 */ /* 0x004fe20000000f00 */
[----:B-1----:R-:W-:Y:S10]  /*1c60*/  @P1 BRA `(.L_x_29) ;  /* 0x00000000000c1947 */ /* 0x002ff40003800000 */
[----:B------:R-:W-:-:S04]  /*1c70*/  SHF.L.U32 R4, R17, 0x1f, RZ ;  /* 0x0000001f11047819 */ /* 0x000fc800000006ff */
[----:B------:R-:W1:Y:S02]  /*1c80*/  SYNCS.PHASECHK.TRANS64.TRYWAIT P0, [UR57+0x10], R4 ;  /* 0x00001004ff0075a7 */ /* 0x000e640008001139 */
[----:B-1----:R-:W-:Y:S05]  /*1c90*/  @!P0 BRA `(.L_x_30) ;  /* 0x0000006c00988947 */ /* 0x002fea0003800000 */
.L_x_29:
[----:B------:R2:W-:Y:S01]  /*1ca0*/  @!P5 SYNCS.ARRIVE.TRANS64 RZ, [UR57], R3 ;  /* 0x00000003ffffd9a7 */ /* 0x0005e20008000039 */
[----:B------:R-:W-:Y:S04]  /*1cb0*/  BSSY.RECONVERGENT B0, `(.L_x_31) ;  /* 0x0000003000007945 */ /* 0x000fe80003800200 */
[----:B------:R-:W-:Y:S05]  /*1cc0*/  @P4 BRA `(.L_x_32) ;  /* 0x0000000000044947 */ /* 0x000fea0003800000 */
[----:B------:R-:W-:Y:S05]  /*1cd0*/  BPT.TRAP 0x1 ;  /* 0x000000040000795c */ /* 0x000fea0000300000 */
.L_x_32:
[----:B------:R-:W-:Y:S05]  /*1ce0*/  BSYNC.RECONVERGENT B0 ;  /* 0x0000000000007941 */ /* 0x000fea0003800200 */
.L_x_31:
        /* <DEDUP_REMOVED lines=61> */
.L_x_34:
[----:B-1----:R-:W-:Y:S05]  /*20c0*/  BSYNC.RECONVERGENT B0 ;  /* 0x0000000000007941 */ /* 0x002fea0003800200 */
.L_x_33:
[----:B------:R-:W-:Y:S01]  /*20d0*/  UIADD3 UR21, UPT, UPT, UR21, 0x1, URZ ;  /* 0x0000000115157890 */ /* 0x000fe2000fffe0ff */
[----:B------:R-:W-:-:S03]  /*20e0*/  UMOV UR6, UR23 ;  /* 0x0000001700067c82 */ /* 0x000fc60008000000 */
[----:B------:R-:W-:-:S09]  /*20f0*/  UISETP.NE.AND UP0, UPT, UR21, UR22, UPT ;  /* 0x000000161500728c */ /* 0x000fd2000bf05270 */
[----:B------:R-:W-:Y:S05]  /*2100*/  BRA.U UP0, `(.L_x_35) ;  /* 0xfffffff900cc7547 */ /* 0x000fea000b83ffff */
.L_x_28:
[C---:B-1----:R-:W-:Y:S01]  /*2110*/  LEA R2, R16.reuse, UR13, 0x3 ;  /* 0x0000000d10027c11 */ /* 0x042fe2000f8e18ff */
[----:B------:R-:W-:Y:S01]  /*2120*/  NOP ;  /* 0x0000000000007918 */ /* 0x000fe20000000000 */
[----:B--2---:R-:W-:Y:S02]  /*2130*/  SHF.L.U32 R3, R13, 0x1f, RZ ;  /* 0x0000001f0d037819 */ /* 0x004fe400000006ff */
[----:B------:R-:W-:Y:S02]  /*2140*/  LEA R4, R16, UR13, 0x4 ;  /* 0x0000000d10047c11 */ /* 0x000fe4000f8e20ff */
[----:B------:R-:W1:Y:S02]  /*2150*/  SYNCS.PHASECHK.TRANS64.TRYWAIT P0, [R2+URZ+0x70], R3 ;  /* 0x00007003020075a7 */ /* 0x000e6400080011ff */
[----:B-1----:R-:W-:Y:S05]  /*2160*/  @!P0 BRA `(.L_x_36) ;  /* 0x00000068007c8947 */ /* 0x002fea0003800000 */
.L_x_136:
[----:B------:R-:W2:Y:S01]  /*2170*/  LDS.128 R4, [R4+0x100] ;  /* 0x0001000004047984 */ /* 0x000ea20000000c00 */
[----:B---3--:R-:W-:Y:S01]  /*2180*/  ISETP.GE.AND P0, PT, R26, 0x1, PT ;  /* 0x000000011a00780c */ /* 0x008fe20003f06270 */
[----:B-1----:R-:W-:Y:S01]  /*2190*/  VIADD R2, R2, 0x80 ;  /* 0x0000008002027836 */ /* 0x002fe20000000000 */
[----:B------:R-:W-:Y:S01]  /*21a0*/  @!PT LDS RZ, [RZ] ;  /* 0x00000000fffff984 */ /* 0x000fe20000000800 */
[----:B------:R-:W-:Y:S01]  /*21b0*/  @!PT LDS RZ, [RZ] ;  /* 0x00000000fffff984 */ /* 0x000fe20000000800 */
[----:B------:R-:W-:Y:S01]  /*21c0*/  @!PT LDS RZ, [RZ] ;  /* 0x00000000fffff984 */ /* 0x000fe20000000800 */
[----:B------:R-:W-:Y:S01]  /*21d0*/  @!PT LDS RZ, [RZ] ;  /* 0x00000000fffff984 */ /* 0x000fe20000000800 */
[----:B------:R1:W-:Y:S06]  /*21e0*/  MEMBAR.ALL.CTA ;  /* 0x0000000000007992 */ /* 0x0003ec0000008000 */
[----:B-1----:R-:W1:Y:S01]  /*21f0*/  FENCE.VIEW.ASYNC.S ;  /* 0x00000000000073c6 */ /* 0x002e620000000000 */
[----:B------:R-:W-:-:S04]  /*2200*/  PRMT R2, RZ, 0x654, R2 ;  /* 0x00000654ff027816 */ /* 0x000fc80000000002 */
[----:B-1----:R1:W-:Y:S01]  /*2210*/  SYNCS.ARRIVE.TRANS64.RED.A1T0 RZ, [R2+URZ], RZ ;  /* 0x000000ff02ff79a7 */ /* 0x0023e200081004ff */
[----:B--2---:R-:W-:-:S13]  /*2220*/  LOP3.LUT P2, RZ, R6, 0x1, RZ, 0xc0, !PT ;  /* 0x0000000106ff7812 */ /* 0x004fda000784c0ff */
[----:B------:R-:W-:Y:S01]  /*2230*/  @P2 SHF.R.U32.HI R3, RZ, 0x10, R5 ;  /* 0x00000010ff032819 */ /* 0x000fe20000011605 */
[----:B------:R-:W-:Y:S01]  /*2240*/  VOTEU.ANY UP0, P2 ;  /* 0x0000000000ff7886 */ /* 0x000fe20001000100 */
[----:B------:R-:W-:Y:S02]  /*2250*/  @P2 MOV R10, R4 ;  /* 0x00000004000a2202 */ /* 0x000fe40000000f00 */
[----:B------:R-:W-:Y:S02]  /*2260*/  @P2 R2UR.BROADCAST UR4, R3 ;  /* 0x00000000030422ca */ /* 0x000fe400008e0000 */
[----:B------:R-:W-:-:S11]  /*2270*/  @P2 LOP3.LUT R9, R5, 0xffff, RZ, 0xc0, !PT ;  /* 0x0000ffff05092812 */ /* 0x000fd600078ec0ff */
[----:B------:R-:W-:Y:S01]  /*2280*/  @UP0 UMOV UR60, UR4 ;  /* 0x00000004003c0c82 */ /* 0x000fe20008000000 */
[----:B-1----:R-:W-:Y:S05]  /*2290*/  @!P0 BRA `(.L_x_37) ;  /* 0x0000000000b88947 */ /* 0x002fea0003800000 */
[----:B------:R-:W4:Y:S01]  /*22a0*/  LDC.64 R4, c[0x0][0xb18] ;  /* 0x0002c600ff047b82 */ /* 0x000f220000000a00 */
[----:B------:R-:W-:-:S07]  /*22b0*/  ISETP.NE.AND P3, PT, R26, 0x1, PT ;  /* 0x000000011a00780c */ /* 0x000fce0003f65270 */
[----:B------:R-:W1:Y:S08]  /*22c0*/  LDC.64 R6, c[0x0][0xb10] ;  /* 0x0002c400ff067b82 */ /* 0x000e700000000a00 */
[----:B------:R-:W2:Y:S08]  /*22d0*/  LDC R14, c[0x0][0xb20] ;  /* 0x0002c800ff0e7b82 */ /* 0x000eb00000000800 */
[----:B------:R-:W3:Y:S01]  /*22e0*/  LDC R15, c[0x0][0xb0c] ;  /* 0x0002c300ff0f7b82 */ /* 0x000ee20000000800 */
[----:B----4-:R-:W-:Y:S01]  /*22f0*/  IMAD.HI.U32 R19, R0, R5, RZ ;  /* 0x0000000500137227 */ /* 0x010fe200078e00ff */
[----:B------:R-:W-:-:S03]  /*2300*/  ISETP.NE.AND P0, PT, R4, 0x1, PT ;  /* 0x000000010400780c */ /* 0x000fc60003f05270 */
[----:B------:R-:W-:-:S03]  /*2310*/  IMAD.HI.U32 R5, R9, R5, RZ ;  /* 0x0000000509057227 */ /* 0x000fc600078e00ff */
[----:B------:R-:W4:Y:S01]  /*2320*/  LDC.64 R2, c[0x0][0xb28] ;  /* 0x0002ca00ff027b82 */ /* 0x000f220000000a00 */
[----:B-1----:R-:W-:-:S04]  /*2330*/  IMAD.HI.U32 R20, R8, R6, RZ ;  /* 0x0000000608147227 */ /* 0x002fc800078e00ff */
[----:B------:R-:W-:Y:S01]  /*2340*/  IMAD.HI.U32 R21, R10, R6, RZ ;  /* 0x000000060a157227 */ /* 0x000fe200078e00ff */
[----:B------:R-:W-:Y:S02]  /*2350*/  SHF.R.U32.HI R20, RZ, R7, R20 ;  /* 0x00000007ff147219 */ /* 0x000fe40000011614 */
[-C--:B--2---:R-:W-:Y:S02]  /*2360*/  SHF.R.U32.HI R19, RZ, R14.reuse, R19 ;  /* 0x0000000eff137219 */ /* 0x084fe40000011613 */
[----:B------:R-:W-:Y:S02]  /*2370*/  SHF.R.U32.HI R5, RZ, R14, R5 ;  /* 0x0000000eff057219 */ /* 0x000fe40000011605 */
[----:B------:R-:W-:Y:S02]  /*2380*/  SEL R19, R0, R19, !P0 ;  /* 0x0000001300137207 */ /* 0x000fe40004000000 */
[----:B------:R-:W-:Y:S02]  /*2390*/  SHF.R.U32.HI R21, RZ, R7, R21 ;  /* 0x00000007ff157219 */ /* 0x000fe40000011615 */
[----:B---3--:R-:W-:-:S02]  /*23a0*/  ISETP.NE.AND P1, PT, R15, 0x1, PT ;  /* 0x000000010f00780c */ /* 0x008fc40003f25270 */
[----:B------:R-:W-:Y:S02]  /*23b0*/  SEL R5, R9, R5, !P0 ;  /* 0x0000000509057207 */ /* 0x000fe40004000000 */
[----:B------:R-:W-:Y:S02]  /*23c0*/  SEL R20, R8, R20, !P1 ;  /* 0x0000001408147207 */ /* 0x000fe40004800000 */
[----:B------:R-:W-:Y:S01]  /*23d0*/  SEL R21, R10, R21, !P1 ;  /* 0x000000150a157207 */ /* 0x000fe20004800000 */
[----:B----4-:R-:W-:-:S04]  /*23e0*/  IMAD.HI.U32 R18, R19, R2, RZ ;  /* 0x0000000213127227 */ /* 0x010fc800078e00ff */
        /* <DEDUP_REMOVED lines=10> */
[----:B------:R-:W-:-:S04]  /*2490*/  @!P0 IMAD.HI.U32 R7, R21, R2, RZ ;  /* 0x0000000215078227 */ /* 0x000fc800078e00ff */
[----:B------:R-:W-:Y:S01]  /*24a0*/  IMAD.MOV R2, RZ, RZ, -R6 ;  /* 0x000000ffff027224 */ /* 0x000fe200078e0a06 */
[----:B------:R-:W-:Y:S02]  /*24b0*/  @!P0 SHF.R.U32.HI R3, RZ, R3, R7 ;  /* 0x00000003ff038219 */ /* 0x000fe40000011607 */
[----:B------:R-:W-:Y:S01]  /*24c0*/  IADD3 R7, PT, PT, -R5, RZ, RZ ;  /* 0x000000ff05077210 */ /* 0x000fe20007ffe1ff */
[----:B------:R-:W-:Y:S01]  /*24d0*/  IMAD R2, R26, R2, R5 ;  /* 0x000000021a027224 */ /* 0x000fe200078e0205 */
        /* <DEDUP_REMOVED lines=10> */
.L_x_37:
[----:B------:R-:W1:Y:S02]  /*2580*/  LDCU UR4, c[0x0][0xb30] ;  /* 0x00016600ff0477ac */ /* 0x000e640008000800 */
[----:B-1----:R-:W-:-:S09]  /*2590*/  UISETP.NE.AND UP0, UPT, UR4, 0x1, UPT ;  /* 0x000000010400788c */ /* 0x002fd2000bf05270 */
[----:B------:R-:W-:Y:S05]  /*25a0*/  BRA.U UP0, `(.L_x_38) ;  /* 0x0000000100407547 */ /* 0x000fea000b800000 */
[----:B------:R-:W1:Y:S08]  /*25b0*/  LDC.64 R4, c[0x0][0xb10] ;  /* 0x0002c400ff047b82 */ /* 0x000e700000000a00 */
[----:B------:R-:W2:Y:S08]  /*25c0*/  LDC.64 R2, c[0x0][0xb18] ;  /* 0x0002c600ff027b82 */ /* 0x000eb00000000a00 */
[----:B------:R-:W3:Y:S08]  /*25d0*/  LDC R6, c[0x0][0xb20] ;  /* 0x0002c800ff067b82 */ /* 0x000ef00000000800 */
[----:B------:R-:W4:Y:S01]  /*25e0*/  LDC R7, c[0x0][0xb0c] ;  /* 0x0002c300ff077b82 */ /* 0x000f220000000800 */
[----:B-1----:R-:W-:-:S05]  /*25f0*/  IMAD.HI.U32 R4, R10, R4, RZ ;  /* 0x000000040a047227 */ /* 0x002fca00078e00ff */
[----:B------:R-:W-:Y:S01]  /*2600*/  SHF.R.U32.HI R4, RZ, R5, R4 ;  /* 0x00000005ff047219 */ /* 0x000fe20000011604 */
[----:B--2---:R-:W-:Y:S01]  /*2610*/  IMAD.HI.U32 R3, R9, R3, RZ ;  /* 0x0000000309037227 */ /* 0x004fe200078e00ff */
[----:B------:R-:W-:-:S04]  /*2620*/  ISETP.NE.AND P0, PT, R2, 0x1, PT ;  /* 0x000000010200780c */ /* 0x000fc80003f05270 */
[----:B---3--:R-:W-:-:S04]  /*2630*/  SHF.R.U32.HI R3, RZ, R6, R3 ;  /* 0x00000006ff037219 */ /* 0x008fc80000011603 */
[----:B------:R-:W-:Y:S02]  /*2640*/  SEL R3, R9, R3, !P0 ;  /* 0x0000000309037207 */ /* 0x000fe40004000000 */
[----:B----4-:R-:W-:-:S04]  /*2650*/  ISETP.NE.AND P1, PT, R7, 0x1, PT ;  /* 0x000000010700780c */ /* 0x010fc80003f25270 */
[----:B------:R-:W-:-:S05]  /*2660*/  SEL R4, R10, R4, !P1 ;  /* 0x000000040a047207 */ /* 0x000fca0004800000 */
[----:B------:R-:W-:Y:S02]  /*2670*/  IMAD.IADD R5, R3, 0x1, -R4 ;  /* 0x0000000103057824 */ /* 0x000fe400078e0a04 */
[----:B------:R-:W-:Y:S02]  /*2680*/  IMAD.IADD R3, R4, 0x1, -R3 ;  /* 0x0000000104037824 */ /* 0x000fe400078e0a03 */
[----:B------:R-:W-:Y:S02]  /*2690*/  IMAD R10, R5, R7, R10 ;  /* 0x00000007050a7224 */ /* 0x000fe400078e020a */
[----:B------:R-:W-:-:S07]  /*26a0*/  IMAD R9, R3, R2, R9 ;  /* 0x0000000203097224 */ /* 0x000fce00078e0209 */
.L_x_38:
[----:B------:R-:W-:Y:S01]  /*26b0*/  VIADD R16, R16, 0x1 ;  /* 0x0000000110107836 */ /* 0x000fe20000000000 */
[----:B------:R-:W-:Y:S01]  /*26c0*/  PLOP3.LUT P1, PT, PT, PT, PT, 0x80, 0x8 ;  /* 0x000000000008781c */ /* 0x000fe20003f2f070 */
[----:B------:R-:W-:Y:S02]  /*26d0*/  IMAD.IADD R15, R10, 0x1, R63 ;  /* 0x000000010a0f7824 */ /* 0x000fe400078e023f */
[----:B------:R-:W-:Y:S01]  /*26e0*/  IMAD.IADD R14, R9, 0x1, R62 ;  /* 0x00000001090e7824 */ /* 0x000fe200078e023e */
[----:B------:R-:W-:-:S04]  /*26f0*/  ISETP.NE.AND P0, PT, R16, 0x2, PT ;  /* 0x000000021000780c */ /* 0x000fc80003f05270 */
[----:B------:R-:W-:Y:S02]  /*2700*/  SEL R2, RZ, 0x1, P0 ;  /* 0x00000001ff027807 */ /* 0x000fe40000000000 */
[----:B------:R-:W-:Y:S02]  /*2710*/  SEL R16, R16, RZ, P0 ;  /* 0x000000ff10107207 */ /* 0x000fe40000000000 */
[----:B------:R-:W-:Y:S01]  /*2720*/  LOP3.LUT R13, R13, R2, RZ, 0x3c, !PT ;  /* 0x000000020d0d7212 */ /* 0x000fe200078e3cff */
[----:B------:R-:W-:Y:S06]  /*2730*/  @P2 BRA `(.L_x_39) ;  /* 0xffffffec00702947 */ /* 0x000fec000383ffff */
[----:B------:R-:W-:Y:S01]  /*2740*/  UIADD3 UR13, UPT, UPT, UR13, 0x10, URZ ;  /* 0x000000100d0d7890 */ /* 0x000fe2000fffe0ff */
[----:B------:R-:W-:-:S03]  /*2750*/  SHF.L.U32 R2, R17, 0x1f, RZ ;  /* 0x0000001f11027819 */ /* 0x000fc600000006ff */
[----:B------:R-:W-:-:S09]  /*2760*/  ULEA UR4, UR23, UR13, 0x3 ;  /* 0x0000000d17047291 */ /* 0x000fd2000f8e18ff */
[----:B------:R-:W1:Y:S02]  /*2770*/  SYNCS.PHASECHK.TRANS64.TRYWAIT P0, [UR4], R2 ;  /* 0x00000002ff0075a7 */ /* 0x000e640008001104 */
[----:B-1----:R-:W-:Y:S05]  /*2780*/  @!P0 BRA `(.L_x_40) ;  /* 0x0000006400088947 */ /* 0x002fea0003800000 */
.L_x_138:
[----:B------:R-:W-:-:S04]  /*2790*/  UIADD3 UR4, UPT, UPT, UR23, 0x1, URZ ;  /* 0x0000000117047890 */ /* 0x000fc8000fffe0ff */
[----:B------:R-:W-:-:S04]  /*27a0*/  UISETP.NE.AND UP0, UPT, UR4, 0x2, UPT ;  /* 0x000000020400788c */ /* 0x000fc8000bf05270 */
[----:B------:R-:W-:Y:S02]  /*27b0*/  USEL UR5, URZ, 0x1, UP0 ;  /* 0x00000001ff057887 */ /* 0x000fe40008000000 */
[----:B------:R-:W-:-:S04]  /*27c0*/  USEL UR4, UR4, URZ, UP0 ;  /* 0x000000ff04047287 */ /* 0x000fc80008000000 */
[----:B------:R-:W-:Y:S01]  /*27d0*/  ULEA UR4, UR4, UR13, 0x3 ;  /* 0x0000000d04047291 */ /* 0x000fe2000f8e18ff */
[----:B-1----:R-:W-:-:S04]  /*27e0*/  LOP3.LUT R2, R17, UR5, RZ, 0x3c, !PT ;  /* 0x0000000511027c12 */ /* 0x002fc8000f8e3cff */
[----:B------:R-:W-:Y:S01]  /*27f0*/  SHF.L.U32 R2, R2, 0x1f, RZ ;  /* 0x0000001f02027819 */ /* 0x000fe200000006ff */
[----:B----4-:R-:W-:-:S07]  /*2800*/  IMAD.U32 R0, RZ, RZ, UR4 ;  /* 0x00000004ff007e24 */ /* 0x010fce000f8e00ff */
.L_x_41:
[----:B-1----:R1:W2:Y:S02]  /*2810*/  SYNCS.PHASECHK.TRANS64.TRYWAIT P0, [R0+URZ], R2 ;  /* 0x00000002000075a7 */ /* 0x0022a400080011ff */
[----:B--2---:R-:W-:Y:S05]  /*2820*/  @!P0 NANOSLEEP.SYNCS 0x989680 ;  /* 0x009896800000895d */ /* 0x004fea0003900000 */
[----:B------:R-:W2:Y:S02]  /*2830*/  @!P0 SYNCS.PHASECHK.TRANS64 P0, [R0+URZ], R2 ;  /* 0x00000002000085a7 */ /* 0x000ea400080010ff */
[----:B--2---:R-:W-:Y:S05]  /*2840*/  @P0 EXIT ;  /* 0x000000000000094d */ /* 0x004fea0003800000 */
[----:B------:R-:W-:Y:S05]  /*2850*/  BRA `(.L_x_41) ;  /* 0xfffffffc00ec7947 */ /* 0x000fea000383ffff */
.L_x_17:
[----:B------:R-:W-:-:S04]  /*2860*/  UISETP.NE.AND UP1, UPT, UR45, URZ, UPT ;  /* 0x000000ff2d00728c */ /* 0x000fc8000bf25270 */
[----:B------:R-:W-:-:S09]  /*2870*/  UISETP.NE.OR UP1, UPT, UR10, 0x1, UP1 ;  /* 0x000000010a00788c */ /* 0x000fd20008f25670 */
[----:B------:R-:W-:Y:S05]  /*2880*/  BRA.U UP1, `(.L_x_42) ;  /* 0x0000000501487547 */ /* 0x000fea000b800000 */
[----:B------:R-:W-:Y:S01]  /*2890*/  ISETP.NE.AND P2, PT, R2, RZ, PT ;  /* 0x000000ff0200720c */ /* 0x000fe20003f45270 */
[----:B------:R-:W-:Y:S01]  /*28a0*/  IMAD.MOV.U32 R12, RZ, RZ, 0x1 ;  /* 0x00000001ff0c7424 */ /* 0x000fe200078e00ff */
[----:B------:R-:W-:Y:S02]  /*28b0*/  CS2R R10, SRZ ;  /* 0x00000000000a7805 */ /* 0x000fe4000001ff00 */
[----:B------:R-:W-:Y:S01]  /*28c0*/  CS2R R8, SRZ ;  /* 0x0000000000087805 */ /* 0x000fe2000001ff00 */
[----:B------:R-:W-:Y:S01]  /*28d0*/  UMOV UR6, 0x400 ;  /* 0x0000040000067882 */ /* 0x000fe20000000000 */
[----:B------:R-:W-:Y:S01]  /*28e0*/  UMOV UR5, URZ ;  /* 0x000000ff00057c82 */ /* 0x000fe20008000000 */
[----:B------:R-:W-:-:S12]  /*28f0*/  ULEA UR6, UR45, UR6, 0x18 ;  /* 0x000000062d067291 */ /* 0x000fd8000f8ec0ff */
.L_x_46:
[----:B------:R-:W-:Y:S02]  /*2900*/  LEA R0, R8, UR6, 0x3 ;  /* 0x0000000608007c11 */ /* 0x000fe4000f8e18ff */
[----:B------:R-:W-:-:S03]  /*2910*/  SHF.L.U32 R4, R9, 0x1f, RZ ;  /* 0x0000001f09047819 */ /* 0x000fc600000006ff */
[----:B------:R-:W-:Y:S01]  /*2920*/  VIADD R5, R0, 0xe0 ;  /* 0x000000e000057836 */ /* 0x000fe20000000000 */
[----:B------:R-:W1:Y:S02]  /*2930*/  SYNCS.PHASECHK.TRANS64.TRYWAIT P0, [R0+URZ+0xd0], R4 ;  /* 0x0000d004000075a7 */ /* 0x000e6400080011ff */
[----:B-1----:R-:W-:Y:S05]  /*2940*/  @!P0 BRA `(.L_x_43) ;  /* 0x0000006000b08947 */ /* 0x002fea0003800000 */
.L_x_139:
[----:B------:R-:W-:Y:S01]  /*2950*/  ULEA UR4, UR5, UR6, 0x3 ;  /* 0x0000000605047291 */ /* 0x000fe2000f8e18ff */
[----:B-1----:R-:W-:Y:S01]  /*2960*/  PRMT R0, RZ, 0x654, R5 ;  /* 0x00000654ff007816 */ /* 0x002fe20000000005 */
[----:B------:R-:W-:Y:S01]  /*2970*/  @!P2 IMAD.MOV.U32 R4, RZ, RZ, 0x10 ;  /* 0x00000010ff04a424 */ /* 0x000fe200078e00ff */
[----:B------:R-:W-:Y:S01]  /*2980*/  SHF.L.U32 R5, R12, 0x1f, RZ ;  /* 0x0000001f0c057819 */ /* 0x000fe200000006ff */
[----:B------:R-:W-:Y:S01]  /*2990*/  UIADD3 UR7, UPT, UPT, UR4, 0x70, URZ ;  /* 0x0000007004077890 */ /* 0x000fe2000fffe0ff */
[----:B------:R1:W-:Y:S05]  /*29a0*/  SYNCS.ARRIVE.TRANS64.RED.A1T0 RZ, [R0+URZ], RZ ;  /* 0x000000ff00ff79a7 */ /* 0x0003ea00081004ff */
[----:B------:R-:W-:Y:S01]  /*29b0*/  IMAD.U32 R6, RZ, RZ, UR7 ;  /* 0x00000007ff067e24 */ /* 0x000fe2000f8e00ff */
[----:B------:R-:W2:Y:S04]  /*29c0*/  SYNCS.PHASECHK.TRANS64.TRYWAIT P0, [UR4+0x80], R5 ;  /* 0x00008005ff0075a7 */ /* 0x000ea80008001104 */
[----:B------:R-:W-:Y:S01]  /*29d0*/  PRMT R6, R2, 0x654, R6 ;  /* 0x0000065402067816 */ /* 0x000fe20000000006 */
[----:B-12---:R-:W-:Y:S06]  /*29e0*/  @!P0 BRA `(.L_x_44) ;  /* 0x00000060009c8947 */ /* 0x006fec0003800000 */
.L_x_141:
[----:B------:R-:W-:Y:S01]  /*29f0*/  ULEA UR8, UR5, UR6, 0x4 ;  /* 0x0000000605087291 */ /* 0x000fe2000f8e20ff */
[----:B------:R-:W-:Y:S01]  /*2a00*/  SEL R3, R6, R3, !P2 ;  /* 0x0000000306037207 */ /* 0x000fe20005000000 */
[----:B------:R-:W-:Y:S01]  /*2a10*/  UIADD3 UR9, UPT, UPT, UR4, 0x70, URZ ;  /* 0x0000007004097890 */ /* 0x000fe2000fffe0ff */
[----:B-1----:R-:W-:Y:S01]  /*2a20*/  LEA R0, R11, UR6, 0x3 ;  /* 0x000000060b007c11 */ /* 0x002fe2000f8e18ff */
[----:B------:R-:W-:Y:S01]  /*2a30*/  UIADD3 UR8, UPT, UPT, UR8, 0x100, URZ ;  /* 0x0000010008087890 */ /* 0x000fe2000fffe0ff */
[----:B------:R1:W-:Y:S01]  /*2a40*/  @!P2 SYNCS.ARRIVE.TRANS64.RED RZ, [R3+URZ], R4 ;  /* 0x0000000403ffa9a7 */ /* 0x0003e200080004ff */
[----:B------:R-:W-:Y:S01]  /*2a50*/  UIADD3 UR4, UPT, UPT, UR5, 0x1, URZ ;  /* 0x0000000105047890 */ /* 0x000fe2000fffe0ff */
[----:B------:R-:W-:-:S03]  /*2a60*/  VIADD R8, R8, 0x1 ;  /* 0x0000000108087836 */ /* 0x000fc60000000000 */
[----:B------:R-:W-:Y:S02]  /*2a70*/  UISETP.NE.AND UP0, UPT, UR4, 0x2, UPT ;  /* 0x000000020400788c */ /* 0x000fe4000bf05270 */
[----:B------:R-:W-:Y:S01]  /*2a80*/  ISETP.NE.AND P0, PT, R8, 0x2, PT ;  /* 0x000000020800780c */ /* 0x000fe20003f05270 */
[----:B------:R-:W-:Y:S06]  /*2a90*/  UGETNEXTWORKID.BROADCAST [UR8], [UR9] ;  /* 0x00000000080073ca */ /* 0x000fec0008000100 */
[----:B------:R-:W-:Y:S02]  /*2aa0*/  USEL UR7, URZ, 0x1, UP0 ;  /* 0x00000001ff077887 */ /* 0x000fe40008000000 */
[----:B------:R-:W-:-:S04]  /*2ab0*/  USEL UR5, UR4, URZ, UP0 ;  /* 0x000000ff04057287 */ /* 0x000fc80008000000 */
[----:B------:R-:W-:Y:S02]  /*2ac0*/  LOP3.LUT R12, R12, UR7, RZ, 0x3c, !PT ;  /* 0x000000070c0c7c12 */ /* 0x000fe4000f8e3cff */
[----:B-1----:R-:W-:-:S04]  /*2ad0*/  SHF.L.U32 R4, R10, 0x1f, RZ ;  /* 0x0000001f0a047819 */ /* 0x002fc800000006ff */
[----:B------:R-:W1:Y:S02]  /*2ae0*/  SYNCS.PHASECHK.TRANS64.TRYWAIT P1, [R0+URZ+0x70], R4 ;  /* 0x00007004000075a7 */ /* 0x000e6400080211ff */
[----:B-1----:R-:W-:Y:S05]  /*2af0*/  @!P1 BRA `(.L_x_45) ;  /* 0x0000006000709947 */ /* 0x002fea0003800000 */
.L_x_142:
[C---:B-1----:R-:W-:Y:S01]  /*2b00*/  LEA R4, R11.reuse, UR6, 0x4 ;  /* 0x000000060b047c11 */ /* 0x042fe2000f8e20ff */
[----:B------:R-:W-:Y:S01]  /*2b10*/  VIADD R0, R0, 0x80 ;  /* 0x0000008000007836 */ /* 0x000fe20000000000 */
[----:B------:R-:W-:Y:S01]  /*2b20*/  SEL R8, R8, RZ, P0 ;  /* 0x000000ff08087207 */ /* 0x000fe20000000000 */
[----:B------:R-:W-:-:S03]  /*2b30*/  VIADD R11, R11, 0x1 ;  /* 0x000000010b0b7836 */ /* 0x000fc60000000000 */
[----:B------:R-:W1:Y:S01]  /*2b40*/  LDS.128 R4, [R4+0x100] ;  /* 0x0001000004047984 */ /* 0x000e620000000c00 */
[----:B------:R-:W-:Y:S02]  /*2b50*/  PRMT R0, RZ, 0x654, R0 ;  /* 0x00000654ff007816 */ /* 0x000fe40000000000 */
[C---:B------:R-:W-:Y:S01]  /*2b60*/  ISETP.NE.AND P1, PT, R11.reuse, 0x2, PT ;  /* 0x000000020b00780c */ /* 0x040fe20003f25270 */
[----:B------:R-:W-:Y:S01]  /*2b70*/  @!PT LDS RZ, [RZ] ;  /* 0x00000000fffff984 */ /* 0x000fe20000000800 */
[----:B------:R-:W-:Y:S01]  /*2b80*/  @!PT LDS RZ, [RZ] ;  /* 0x00000000fffff984 */ /* 0x000fe20000000800 */
[----:B------:R-:W-:Y:S01]  /*2b90*/  @!PT LDS RZ, [RZ] ;  /* 0x00000000fffff984 */ /* 0x000fe20000000800 */
[----:B------:R-:W-:Y:S01]  /*2ba0*/  @!PT LDS RZ, [RZ] ;  /* 0x00000000fffff984 */ /* 0x000fe20000000800 */
[----:B------:R2:W-:Y:S06]  /*2bb0*/  MEMBAR.ALL.CTA ;  /* 0x0000000000007992 */ /* 0x0005ec0000008000 */
[----:B--2---:R-:W2:Y:S01]  /*2bc0*/  FENCE.VIEW.ASYNC.S ;  /* 0x00000000000073c6 */ /* 0x004ea20000000000 */
[----:B------:R-:W-:Y:S01]  /*2bd0*/  SEL R11, R11, RZ, P1 ;  /* 0x000000ff0b0b7207 */ /* 0x000fe20000800000 */
[----:B--2---:R2:W-:Y:S01]  /*2be0*/  SYNCS.ARRIVE.TRANS64.RED.A1T0 RZ, [R0+URZ], RZ ;  /* 0x000000ff00ff79a7 */ /* 0x0045e200081004ff */
[----:B-1----:R-:W-:-:S02]  /*2bf0*/  LOP3.LUT P3, RZ, R6, 0x1, RZ, 0xc0, !PT ;  /* 0x0000000106ff7812 */ /* 0x002fc4000786c0ff */
[----:B------:R-:W-:-:S04]  /*2c00*/  SEL R4, RZ, 0x1, P1 ;  /* 0x00000001ff047807 */ /* 0x000fc80000800000 */
[----:B------:R-:W-:Y:S02]  /*2c10*/  LOP3.LUT R10, R10, R4, RZ, 0x3c, !PT ;  /* 0x000000040a0a7212 */ /* 0x000fe400078e3cff */
[----:B--2---:R-:W-:-:S04]  /*2c20*/  SEL R0, RZ, 0x1, P0 ;  /* 0x00000001ff007807 */ /* 0x004fc80000000000 */
[----:B------:R-:W-:Y:S01]  /*2c30*/  LOP3.LUT R9, R9, R0, RZ, 0x3c, !PT ;  /* 0x0000000009097212 */ /* 0x000fe200078e3cff */
[----:B------:R-:W-:Y:S06]  /*2c40*/  @P3 BRA `(.L_x_46) ;  /* 0xfffffffc002c3947 */ /* 0x000fec000383ffff */
[----:B------:R-:W-:Y:S01]  /*2c50*/  ULEA UR4, UR5, UR6, 0x3 ;  /* 0x0000000605047291 */ /* 0x000fe2000f8e18ff */
[----:B------:R-:W-:-:S08]  /*2c60*/  SHF.L.U32 R2, R12, 0x1f, RZ ;  /* 0x0000001f0c027819 */ /* 0x000fd000000006ff */
[----:B------:R-:W1:Y:S02]  /*2c70*/  SYNCS.PHASECHK.TRANS64 P0, [UR4+0x80], R2 ;  /* 0x00008002ff0075a7 */ /* 0x000e640008001004 */
[----:B-1----:R-:W-:Y:S05]  /*2c80*/  @P0 BRA `(.L_x_47) ;  /* 0x0000000000080947 */ /* 0x002fea0003800000 */
[----:B------:R-:W1:Y:S02]  /*2c90*/  SYNCS.PHASECHK.TRANS64.TRYWAIT P0, [UR4+0x80], R2 ;  /* 0x00008002ff0075a7 */ /* 0x000e640008001104 */
[----:B-1----:R-:W-:Y:S05]  /*2ca0*/  @!P0 BRA `(.L_x_48) ;  /* 0x0000006000188947 */ /* 0x002fea0003800000 */
.L_x_47:
[----:B------:R-:W-:-:S04]  /*2cb0*/  UIADD3 UR7, UPT, UPT, UR5, 0x1, URZ ;  /* 0x0000000105077890 */ /* 0x000fc8000fffe0ff */
[----:B------:R-:W-:-:S04]  /*2cc0*/  UISETP.NE.AND UP0, UPT, UR7, 0x2, UPT ;  /* 0x000000020700788c */ /* 0x000fc8000bf05270 */
[----:B------:R-:W-:Y:S02]  /*2cd0*/  USEL UR8, URZ, 0x1, UP0 ;  /* 0x00000001ff087887 */ /* 0x000fe40008000000 */
[----:B------:R-:W-:-:S04]  /*2ce0*/  USEL UR7, UR7, URZ, UP0 ;  /* 0x000000ff07077287 */ /* 0x000fc80008000000 */
[----:B------:R-:W-:Y:S01]  /*2cf0*/  ULEA UR7, UR7, UR6, 0x3 ;  /* 0x0000000607077291 */ /* 0x000fe2000f8e18ff */
[----:B-1----:R-:W-:-:S04]  /*2d00*/  LOP3.LUT R2, R12, UR8, RZ, 0x3c, !PT ;  /* 0x000000080c027c12 */ /* 0x002fc8000f8e3cff */
[----:B------:R-:W-:-:S04]  /*2d10*/  SHF.L.U32 R0, R2, 0x1f, RZ ;  /* 0x0000001f02007819 */ /* 0x000fc800000006ff */
[----:B------:R-:W1:Y:S02]  /*2d20*/  SYNCS.PHASECHK.TRANS64 P0, [UR7+0x80], R0 ;  /* 0x00008000ff0075a7 */ /* 0x000e640008001007 */
[----:B-1----:R-:W-:Y:S05]  /*2d30*/  @P0 EXIT ;  /* 0x000000000000094d */ /* 0x002fea0003800000 */
[----:B------:R-:W-:Y:S02]  /*2d40*/  SHF.L.U32 R2, R2, 0x1f, RZ ;  /* 0x0000001f02027819 */ /* 0x000fe400000006ff */
[----:B------:R-:W-:-:S07]  /*2d50*/  MOV R0, UR7 ;  /* 0x0000000700007c02 */ /* 0x000fce0008000f00 */
.L_x_49:
[----:B-1----:R1:W2:Y:S02]  /*2d60*/  SYNCS.PHASECHK.TRANS64.TRYWAIT P0, [R0+URZ+0x80], R2 ;  /* 0x00008002000075a7 */ /* 0x0022a400080011ff */
[----:B--2---:R-:W-:Y:S05]  /*2d70*/  @!P0 NANOSLEEP.SYNCS 0x989680 ;  /* 0x009896800000895d */ /* 0x004fea0003900000 */
[----:B------:R-:W2:Y:S02]  /*2d80*/  @!P0 SYNCS.PHASECHK.TRANS64 P0, [R0+URZ+0x80], R2 ;  /* 0x00008002000085a7 */ /* 0x000ea400080010ff */
[----:B--2---:R-:W-:Y:S05]  /*2d90*/  @P0 EXIT ;  /* 0x000000000000094d */ /* 0x004fea0003800000 */
[----:B------:R-:W-:Y:S05]  /*2da0*/  BRA `(.L_x_49) ;  /* 0xfffffffc00ec7947 */ /* 0x000fea000383ffff */
.L_x_42:
[----:B------:R-:W-:-:S09]  /*2db0*/  UISETP.NE.AND UP1, UPT, UR10, URZ, UPT ;  /* 0x000000ff0a00728c */ /* 0x000fd2000bf25270 */
[----:B------:R-:W-:Y:S05]  /*2dc0*/  BRA.U UP1, `(.L_x_50) ;  /* 0x0000001101f47547 */ /* 0x000fea000b800000 */
[----:B------:R-:W-:Y:S01]  /*2dd0*/  UMOV UR4, 0x40 ;  /* 0x0000004000047882 */ /* 0x000fe20000000000 */
[----:B------:R-:W-:Y:S01]  /*2de0*/  NOP ;  /* 0x0000000000007918 */ /* 0x000fe20000000000 */
[----:B------:R-:W-:Y:S01]  /*2df0*/  ULEA UR5, UR45, UR4, 0x18 ;  /* 0x000000042d057291 */ /* 0x000fe2000f8ec0ff */
[----:B------:R-:W-:Y:S02]  /*2e00*/  UMOV UR6, 0x400 ;  /* 0x0000040000067882 */ /* 0x000fe40000000000 */
[----:B------:R-:W-:-:S06]  /*2e10*/  ULEA UR6, UR45, UR6, 0x18 ;  /* 0x000000062d067291 */ /* 0x000fcc000f8ec0ff */
[----:B------:R-:W1:Y:S02]  /*2e20*/  LDS.U8 R0, [UR5+0x1c] ;  /* 0x00001c05ff007984 */ /* 0x000e640008000000 */
[----:B-1----:R-:W-:-:S13]  /*2e30*/  ISETP.NE.AND P0, PT, R0, RZ, PT ;  /* 0x000000ff0000720c */ /* 0x002fda0003f05270 */
[----:B------:R-:W-:Y:S05]  /*2e40*/  @P0 BRA `(.L_x_51) ;  /* 0x0000000000580947 */ /* 0x000fea0003800000 */
[----:B------:R-:W-:-:S13]  /*2e50*/  ELECT P0, URZ, PT ;  /* 0x0000000000ff782f */ /* 0x000fda0003800000 */
[----:B------:R-:W-:Y:S05]  /*2e60*/  @!P0 BRA `(.L_x_52) ;  /* 0x0000000000608947 */ /* 0x000fea0003800000 */
[----:B------:R-:W-:Y:S01]  /*2e70*/  UMOV UR4, 0x10 ;  /* 0x0000001000047882 */ /* 0x000fe20000000000 */
[----:B------:R-:W-:Y:S01]  /*2e80*/  HFMA2 R0, -RZ, RZ, 0, 5.9604644775390625e-08 ;  /* 0x00000001ff007431 */ /* 0x000fe200000001ff */
[----:B------:R-:W-:-:S03]  /*2e90*/  MOV R2, 0xffff ;  /* 0x0000ffff00027802 */ /* 0x000fc60000000f00 */
[----:B------:R-:W-:Y:S04]  /*2ea0*/  DEPBAR.LE SB1, 0x36 ;  /* 0x00009d800000791a */ /* 0x000fe80000000000 */
[----:B------:R-:W1:Y:S02]  /*2eb0*/  UTCATOMSWS.FIND_AND_SET.ALIGN UP0, UR4, UR4 ;  /* 0x00000004000475e3 */ /* 0x000e640008000800 */
[----:B-1----:R-:W-:Y:S01]  /*2ec0*/  MOV R3, UR4 ;  /* 0x0000000400037c02 */ /* 0x002fe20008000f00 */
[----:B------:R-:W-:Y:S06]  /*2ed0*/  BRA.U UP0, `(.L_x_53) ;  /* 0x0000000100187547 */ /* 0x000fec000b800000 */
.L_x_54:
[----:B------:R-:W-:Y:S05]  /*2ee0*/  NANOSLEEP 0x64 ;  /* 0x000000640000795d */ /* 0x000fea0003800000 */
[----:B------:R-:W-:-:S05]  /*2ef0*/  UMOV UR4, 0x10 ;  /* 0x0000001000047882 */ /* 0x000fca0000000000 */
[----:B------:R-:W-:Y:S04]  /*2f00*/  DEPBAR.LE SB1, 0x36 ;  /* 0x00009d800000791a */ /* 0x000fe80000000000 */
[----:B------:R-:W1:Y:S02]  /*2f10*/  UTCATOMSWS.FIND_AND_SET.ALIGN UP0, UR4, UR4 ;  /* 0x00000004000475e3 */ /* 0x000e640008000800 */
[----:B-1----:R-:W-:Y:S01]  /*2f20*/  MOV R3, UR4 ;  /* 0x0000000400037c02 */ /* 0x002fe20008000f00 */
[----:B------:R-:W-:Y:S05]  /*2f30*/  BRA.U !UP0, `(.L_x_54) ;  /* 0xfffffffd08e87547 */ /* 0x000fea000b83ffff */
.L_x_53:
[-C--:B------:R-:W-:Y:S02]  /*2f40*/  SHF.L.U32 R2, R2, R3.reuse, RZ ;  /* 0x0000000302027219 */ /* 0x080fe400000006ff */
[----:B------:R-:W-:Y:S01]  /*2f50*/  SHF.L.U32 R0, R0, R3, RZ ;  /* 0x0000000300007219 */ /* 0x000fe200000006ff */
[----:B------:R-:W-:Y:S02]  /*2f60*/  IMAD.SHL.U32 R3, R3, 0x20, RZ ;  /* 0x0000002003037824 */ /* 0x000fe400078e00ff */
[----:B------:R1:W-:Y:S04]  /*2f70*/  ATOMS.OR RZ, [UR5+0x14], R2 ;  /* 0x00001402ffff798c */ /* 0x0003e8000b000005 */
[----:B------:R1:W-:Y:S04]  /*2f80*/  ATOMS.OR RZ, [UR5+0x18], R0 ;  /* 0x00001800ffff798c */ /* 0x0003e8000b000005 */
[----:B------:R1:W-:Y:S01]  /*2f90*/  STS [UR6+0x120], R3 ;  /* 0x00012003ff007988 */ /* 0x0003e20008000806 */
[----:B------:R-:W-:Y:S05]  /*2fa0*/  BRA `(.L_x_52) ;  /* 0x0000000000107947 */ /* 0x000fea0003800000 */
.L_x_51:
[----:B------:R-:W-:Y:S02]  /*2fb0*/  MOV R0, 0xffffffff ;  /* 0xffffffff00007802 */ /* 0x000fe40000000f00 */
[----:B------:R-:W-:-:S03]  /*2fc0*/  MOV R2, 0x2ff0 ;  /* 0x00002ff000027802 */ /* 0x000fc60000000f00 */
[----:B------:R1:W-:Y:S04]  /*2fd0*/  STS [UR6+0x120], R0 ;  /* 0x00012000ff007988 */ /* 0x0003e80008000806 */
[----:B-1-3-5:R-:W-:Y:S05]  /*2fe0*/  CALL.REL.NOINC `($__internal_1_$__cuda_sm10x_tcgen05_guardrail_trap_phase_invalid_during_alloc) ;  /* 0x0000006400607944 */ /* 0x02afea0003c00000 */
.L_x_52:
[----:B------:R-:W-:Y:S05]  /*2ff0*/  WARPSYNC.ALL ;  /* 0x0000000000007948 */ /* 0x000fea0003800000 */
[----:B------:R-:W2:Y:S01]  /*3000*/  S2UR UR4, SR_CgaCtaId ;  /* 0x00000000000479c3 */ /* 0x000ea20000008800 */
[----:B------:R-:W-:Y:S01]  /*3010*/  UMOV UR71, 0x400 ;  /* 0x0000040000477882 */ /* 0x000fe20000000000 */
[----:B------:R-:W-:-:S06]  /*3020*/  NOP ;  /* 0x0000000000007918 */ /* 0x000fcc0000000000 */
[----:B------:R-:W-:Y:S06]  /*3030*/  BAR.ARV 0x6, 0xa0 ;  /* 0x0182800000007b1d */ /* 0x000fec0000002000 */
[----:B------:R-:W4:Y:S01]  /*3040*/  LDCU UR5, c[0x0][0x38c] ;  /* 0x00007180ff0577ac */ /* 0x000f220008000800 */
[----:B------:R-:W-:Y:S01]  /*3050*/  IMAD.MOV.U32 R11, RZ, RZ, 0x1 ;  /* 0x00000001ff0b7424 */ /* 0x000fe200078e00ff */
[----:B------:R-:W-:Y:S01]  /*3060*/  CS2R R8, SRZ ;  /* 0x0000000000087805 */ /* 0x000fe2000001ff00 */
[----:B------:R-:W-:Y:S01]  /*3070*/  IMAD.MOV.U32 R10, RZ, RZ, RZ ;  /* 0x000000ffff0a7224 */ /* 0x000fe200078e00ff */
[----:B------:R-:W3:Y:S01]  /*3080*/  LDCU UR7, c[0x0][0x38c] ;  /* 0x00007180ff0777ac */ /* 0x000ee20008000800 */
[----:B------:R-:W-:Y:S01]  /*3090*/  UMOV UR74, URZ ;  /* 0x000000ff004a7c82 */ /* 0x000fe20008000000 */
[----:B------:R-:W-:Y:S01]  /*30a0*/  UMOV UR9, URZ ;  /* 0x000000ff00097c82 */ /* 0x000fe20008000000 */
[----:B--2---:R-:W-:Y:S01]  /*30b0*/  ULEA UR71, UR4, UR71, 0x18 ;  /* 0x0000004704477291 */ /* 0x004fe2000f8ec0ff */
[----:B------:R-:W-:Y:S01]  /*30c0*/  UMOV UR76, 0x0 ;  /* 0x00000000004c7882 */ /* 0x000fe20000000000 */
[----:B------:R-:W-:-:S02]  /*30d0*/  UMOV UR77, 0x4200910 ;  /* 0x04200910004d7882 */ /* 0x000fc40000000000 */
[----:B------:R-:W-:Y:S02]  /*30e0*/  UIADD3 UR6, UPT, UPT, UR71, 0x18800, URZ ;  /* 0x0001880047067890 */ /* 0x000fe4000fffe0ff */
[----:B----4-:R-:W-:-:S03]  /*30f0*/  UIADD3 UR5, UPT, UPT, UR5, 0x7f, URZ ;  /* 0x0000007f05057890 */ /* 0x010fc6000fffe0ff */
[----:B-1----:R-:W1:Y:S01]  /*3100*/  LDS R0, [UR71+0x120] ;  /* 0x00012047ff007984 */ /* 0x002e620008000800 */
[----:B------:R-:W-:Y:S02]  /*3110*/  USHF.R.S32.HI UR4, URZ, 0x1f, UR5 ;  /* 0x0000001fff047899 */ /* 0x000fe40008011405 */
[----:B---3--:R-:W-:Y:S02]  /*3120*/  UISETP.GE.AND UP3, UPT, UR7, 0x1, UPT ;  /* 0x000000010700788c */ /* 0x008fe4000bf66270 */
[----:B------:R-:W-:Y:S02]  /*3130*/  ULEA.HI UR4, UR4, UR5, URZ, 0x7 ;  /* 0x0000000504047291 */ /* 0x000fe4000f8f38ff */
[----:B------:R-:W-:Y:S02]  /*3140*/  UIADD3 UR5, UPT, UPT, UR71, 0x8800, URZ ;  /* 0x0000880047057890 */ /* 0x000fe4000fffe0ff */
[----:B------:R-:W-:Y:S02]  /*3150*/  USHF.R.S32.HI UR8, URZ, 0x7, UR4 ;  /* 0x00000007ff087899 */ /* 0x000fe40008011404 */
[----:B------:R-:W-:-:S02]  /*3160*/  USHF.R.U32.HI UR4, URZ, 0x4, UR6 ;  /* 0x00000004ff047899 */ /* 0x000fc40008011606 */
[----:B------:R-:W-:Y:S02]  /*3170*/  UISETP.LT.AND UP0, UPT, UR8, 0x1, UPT ;  /* 0x000000010800788c */ /* 0x000fe4000bf01270 */
[----:B------:R-:W-:Y:S01]  /*3180*/  IMAD.U32 R12, RZ, RZ, UR8 ;  /* 0x00000008ff0c7e24 */ /* 0x000fe2000f8e00ff */
[----:B------:R-:W-:Y:S02]  /*3190*/  ULOP3.LUT UR4, UR4, 0x3fff, URZ, 0xc0, !UPT ;  /* 0x00003fff04047892 */ /* 0x000fe4000f8ec0ff */
[----:B------:R-:W-:Y:S02]  /*31a0*/  USEL UR6, UR8, 0x1, !UP0 ;  /* 0x0000000108067887 */ /* 0x000fe4000c000000 */
[----:B------:R-:W-:Y:S02]  /*31b0*/  ULOP3.LUT UR73, UR4, 0x10000, URZ, 0xfc, !UPT ;  /* 0x0001000004497892 */ /* 0x000fe4000f8efcff */
[----:B------:R-:W-:Y:S02]  /*31c0*/  UIADD3 UR4, UPT, UPT, -UR6, URZ, URZ ;  /* 0x000000ff06047290 */ /* 0x000fe4000fffe1ff */
[----:B------:R-:W-:-:S04]  /*31d0*/  USHF.R.U32.HI UR5, URZ, 0x4, UR5 ;  /* 0x00000004ff057899 */ /* 0x000fc80008011605 */
[----:B------:R-:W-:Y:S01]  /*31e0*/  ULOP3.LUT UR5, UR5, 0x3fff, URZ, 0xc0, !UPT ;  /* 0x00003fff05057892 */ /* 0x000fe2000f8ec0ff */
[----:B------:R-:W-:-:S03]  /*31f0*/  MOV R13, UR4 ;  /* 0x00000004000d7c02 */ /* 0x000fc60008000f00 */
[----:B------:R-:W-:Y:S01]  /*3200*/  ULOP3.LUT UR72, UR5, 0x10000, URZ, 0xfc, !UPT ;  /* 0x0001000005487892 */ /* 0x000fe2000f8efcff */
[----:B-1----:R-:W-:-:S13]  /*3210*/  R2UR UR8, R0 ;  /* 0x00000000000872ca */ /* 0x002fda00000e0000 */
[----:B------:R-:W-:-:S07]  /*3220*/  MOV R14, UR8 ;  /* 0x00000008000e7c02 */ /* 0x000fce0008000f00 */
.L_x_61:
[----:B------:R-:W-:Y:S02]  /*3230*/  LEA R0, R10, UR71, 0x3 ;  /* 0x000000470a007c11 */ /* 0x000fe4000f8e18ff */
[----:B------:R-:W-:Y:S02]  /*3240*/  SHF.L.U32 R2, R9, 0x1f, RZ ;  /* 0x0000001f09027819 */ /* 0x000fe400000006ff */
[----:B------:R-:W-:Y:S01]  /*3250*/  PLOP3.LUT P0, PT, PT, PT, UP3, 0x80, 0x8 ;  /* 0x000000000008781c */ /* 0x000fe20003f0f038 */
[----:B------:R-:W-:Y:S01]  /*3260*/  VIADD R3, R0, 0x80 ;  /* 0x0000008000037836 */ /* 0x000fe20000000000 */
[----:B-1----:R-:W1:Y:S02]  /*3270*/  SYNCS.PHASECHK.TRANS64.TRYWAIT P1, [R0+URZ+0x70], R2 ;  /* 0x00007002000075a7 */ /* 0x002e6400080211ff */
[----:B-1----:R-:W-:Y:S09]  /*3280*/  @!P1 BRA `(.L_x_55) ;  /* 0x0000005800b89947 */ /* 0x002ff20003800000 */
.L_x_144:
[----:B------:R-:W-:Y:S01]  /*3290*/  LEA R4, R10, UR71, 0x4 ;  /* 0x000000470a047c11 */ /* 0x000fe2000f8e20ff */
[----:B------:R-:W-:Y:S01]  /*32a0*/  @UP3 ULEA UR4, UR9, UR71, 0x3 ;  /* 0x0000004709043291 */ /* 0x000fe2000f8e18ff */
[----:B------:R-:W-:Y:S01]  /*32b0*/  PLOP3.LUT P2, PT, PT, PT, PT, 0x80, 0x8 ;  /* 0x000000000008781c */ /* 0x000fe20003f4f070 */
[----:B------:R-:W-:Y:S01]  /*32c0*/  ULEA UR75, UR74, UR71, 0x3 ;  /* 0x000000474a4b7291 */ /* 0x000fe2000f8e18ff */
[----:B------:R-:W-:Y:S02]  /*32d0*/  PRMT R3, RZ, 0x654, R3 ;  /* 0x00000654ff037816 */ /* 0x000fe40000000003 */
[----:B------:R-:W2:Y:S01]  /*32e0*/  LDS.128 R4, [R4+0x100] ;  /* 0x0001000004047984 */ /* 0x000ea20000000c00 */
[----:B-1----:R-:W-:Y:S02]  /*32f0*/  @P0 SHF.L.U32 R2, R8, 0x1f, RZ ;  /* 0x0000001f08020819 */ /* 0x002fe400000006ff */
[----:B------:R-:W-:Y:S01]  /*3300*/  SHF.L.U32 R0, R11, 0x1f, RZ ;  /* 0x0000001f0b007819 */ /* 0x000fe200000006ff */
[----:B------:R-:W-:Y:S01]  /*3310*/  @!PT LDS RZ, [RZ] ;  /* 0x00000000fffff984 */ /* 0x000fe20000000800 */
[----:B------:R-:W-:Y:S01]  /*3320*/  @!PT LDS RZ, [RZ] ;  /* 0x00000000fffff984 */ /* 0x000fe20000000800 */
[----:B------:R-:W-:Y:S01]  /*3330*/  @!PT LDS RZ, [RZ] ;  /* 0x00000000fffff984 */ /* 0x000fe20000000800 */
[----:B------:R-:W-:Y:S01]  /*3340*/  @!PT LDS RZ, [RZ] ;  /* 0x00000000fffff984 */ /* 0x000fe20000000800 */
[----:B------:R1:W-:Y:S06]  /*3350*/  MEMBAR.ALL.CTA ;  /* 0x0000000000007992 */ /* 0x0003ec0000008000 */
[----:B-1----:R-:W1:Y:S01]  /*3360*/  FENCE.VIEW.ASYNC.S ;  /* 0x00000000000073c6 */ /* 0x002e620000000000 */
[----:B------:R-:W-:Y:S01]  /*3370*/  R2UR UR6, R14 ;  /* 0x000000000e0672ca */ /* 0x000fe200000e0000 */
[----:B-1----:R1:W-:Y:S01]  /*3380*/  SYNCS.ARRIVE.TRANS64.RED.A1T0 RZ, [R3+URZ], RZ ;  /* 0x000000ff03ff79a7 */ /* 0x0023e200081004ff */
[----:B------:R1:W3:Y:S01]  /*3390*/  @P0 SYNCS.PHASECHK.TRANS64.TRYWAIT P2, [UR4], R2 ;  /* 0x00000002ff0005a7 */ /* 0x0002e20008041104 */
[----:B------:R-:W-:Y:S01]  /*33a0*/  ULEA.HI UR4, UR74, UR74, URZ, 0x1 ;  /* 0x0000004a4a047291 */ /* 0x000fe2000f8f08ff */
[----:B--2---:R-:W-:-:S03]  /*33b0*/  LOP3.LUT P1, RZ, R6, 0x1, RZ, 0xc0, !PT ;  /* 0x0000000106ff7812 */ /* 0x004fc6000782c0ff */
[----:B------:R-:W-:Y:S02]  /*33c0*/  USHF.L.U32 UR5, UR4, 0x6, URZ ;  /* 0x0000000604057899 */ /* 0x000fe400080006ff */
[----:B------:R-:W-:Y:S02]  /*33d0*/  ULOP3.LUT UR8, UR4, 0xffe, URZ, 0xc0, !UPT ;  /* 0x00000ffe04087892 */ /* 0x000fe4000f8ec0ff */
[----:B------:R-:W-:Y:S02]  /*33e0*/  ULOP3.LUT UR4, UR5, 0xffffff80, URZ, 0xc0, !UPT ;  /* 0xffffff8005047892 */ /* 0x000fe4000f8ec0ff */
[----:B------:R-:W-:Y:S02]  /*33f0*/  UIADD3 UR8, UPT, UPT, -UR8, UR74, URZ ;  /* 0x0000004a08087290 */ /* 0x000fe4000fffe1ff */
[----:B------:R-:W-:Y:S01]  /*3400*/  UIADD3 UR4, UPT, UPT, UR6, UR4, URZ ;  /* 0x0000000406047290 */ /* 0x000fe2000fffe0ff */
[----:B------:R-:W2:Y:S03]  /*3410*/  SYNCS.PHASECHK.TRANS64.TRYWAIT P0, [UR75+0xb0], R0 ;  /* 0x0000b000ff0075a7 */ /* 0x000ea6000800114b */
[----:B------:R-:W-:Y:S01]  /*3420*/  ULEA UR8, UR8, UR4, 0x14 ;  /* 0x0000000408087291 */ /* 0x000fe2000f8ea0ff */
[----:B-123--:R-:W-:Y:S11]  /*3430*/  @!P0 BRA `(.L_x_56) ;  /* 0x0000005800608947 */ /* 0x00eff60003800000 */
.L_x_146:
[----:B------:R-:W-:Y:S01]  /*3440*/  IADD3 R10, PT, PT, R10, 0x1, RZ ;  /* 0x000000010a0a7810 */ /* 0x000fe20007ffe0ff */
[----:B------:R-:W-:Y:S06]  /*3450*/  BRA.U !UP3, `(.L_x_57) ;  /* 0x000000050bec7547 */ /* 0x000fec000b800000 */
[----:B------:R-:W-:Y:S01]  /*3460*/  R2UR UR69, R13 ;  /* 0x000000000d4572ca */ /* 0x000fe200000e0000 */
[----:B------:R-:W-:Y:S01]  /*3470*/  UPLOP3.LUT UP4, UPT, UPT, UPT, UPT, 0x40, 0x4 ;  /* 0x000000000004789c */ /* 0x000fe20003f8e870 */
[----:B------:R-:W-:Y:S01]  /*3480*/  R2UR UR68, R12 ;  /* 0x000000000c4472ca */ /* 0x000fe200000e0000 */
[----:B------:R-:W-:-:S14]  /*3490*/  UMOV UR7, UR9 ;  /* 0x0000000900077c82 */ /* 0x000fdc0008000000 */
.L_x_60:
[----:B------:R-:W-:Y:S02]  /*34a0*/  UIADD3 UR69, UPT, UPT, UR69, 0x1, URZ ;  /* 0x0000000145457890 */ /* 0x000fe4000fffe0ff */
[----:B--2---:R-:W-:Y:S02]  /*34b0*/  ULEA UR5, UR7, UR71, 0x3 ;  /* 0x0000004707057291 */ /* 0x004fe4000f8e18ff */
[----:B------:R-:W-:Y:S01]  /*34c0*/  UISETP.NE.AND UP0, UPT, UR69, URZ, UPT ;  /* 0x000000ff4500728c */ /* 0x000fe2000bf05270 */
[----:B------:R-:W-:Y:S10]  /*34d0*/  @P2 BRA `(.L_x_58) ;  /* 0x00000000000c2947 */ /* 0x000ff40003800000 */
[----:B-1----:R-:W-:Y:S04]  /*34e0*/  SHF.L.U32 R2, R8, 0x1f, RZ ;  /* 0x0000001f08027819 */ /* 0x002fe800000006ff */
[----:B------:R-:W1:Y:S02]  /*34f0*/  SYNCS.PHASECHK.TRANS64.TRYWAIT P0, [UR5], R2 ;  /* 0x00000002ff0075a7 */ /* 0x000e640008001105 */
[----:B-1----:R-:W-:Y:S05]  /*3500*/  @!P0 BRA `(.L_x_59) ;  /* 0x0000005800448947 */ /* 0x002fea0003800000 */
.L_x_58:
[----:B------:R-:W-:Y:S01]  /*3510*/  UISETP.NE.AND UP1, UPT, UR68, 0x1, UPT ;  /* 0x000000014400788c */ /* 0x000fe2000bf25270 */
[----:B------:R-:W-:Y:S01]  /*3520*/  PLOP3.LUT P2, PT, PT, PT, PT, 0x80, 0x8 ;  /* 0x000000000008781c */ /* 0x000fe20003f4f070 */
[----:B------:R-:W-:Y:S01]  /*3530*/  UIADD3 UR9, UPT, UPT, UR7, 0x1, URZ ;  /* 0x0000000107097890 */ /* 0x000fe2000fffe0ff */
[----:B------:R-:W-:Y:S01]  /*3540*/  MOV.SPILL R3, UR75 ;  /* 0x0000004b00037c02 */ /* 0x000fe20009000f00 */
[----:B------:R-:W-:Y:S01]  /*3550*/  UIADD3 UR70, UPT, UPT, UR5, 0x10, URZ ;  /* 0x0000001005467890 */ /* 0x000fe2000fffe0ff */
[----:B-1----:R-:W-:Y:S01]  /*3560*/  MOV.SPILL R2, UR74 ;  /* 0x0000004a00027c02 */ /* 0x002fe20009000f00 */
[----:B------:R-:W-:Y:S01]  /*3570*/  UISETP.NE.AND UP2, UPT, UR9, 0x2, UPT ;  /* 0x000000020900788c */ /* 0x000fe2000bf45270 */
[----:B------:R-:W-:Y:S01]  /*3580*/  PLOP3.LUT P0, PT, PT, PT, UP1, 0x80, 0x8 ;  /* 0x000000000008781c */ /* 0x000fe20003f0f018 */
[----:B------:R-:W-:Y:S02]  /*3590*/  ULEA UR6, UR7, UR73, 0xc ;  /* 0x0000004907067291 */ /* 0x000fe4000f8e60ff */
[----:B------:R-:W-:Y:S02]  /*35a0*/  USEL UR5, URZ, 0x1, UP2 ;  /* 0x00000001ff057887 */ /* 0x000fe40009000000 */
[----:B------:R-:W-:Y:S02]  /*35b0*/  USEL UR9, UR9, URZ, UP2 ;  /* 0x000000ff09097287 */ /* 0x000fe40009000000 */
[----:B------:R-:W-:Y:S02]  /*35c0*/  ULEA UR4, UR7, UR72, 0xb ;  /* 0x0000004807047291 */ /* 0x000fe4000f8e58ff */
[----:B------:R-:W-:Y:S01]  /*35d0*/  @UP1 ULEA UR7, UR9, UR71, 0x3 ;  /* 0x0000004709071291 */ /* 0x000fe2000f8e18ff */
[----:B------:R-:W-:Y:S01]  /*35e0*/  LOP3.LUT R8, R8, UR5, RZ, 0x3c, !PT ;  /* 0x0000000508087c12 */ /* 0x000fe2000f8e3cff */
[----:B------:R-:W-:Y:S02]  /*35f0*/  UIADD3 UR20, UPT, UPT, UR6, 0x2, URZ ;  /* 0x0000000206147890 */ /* 0x000fe4000fffe0ff */
[----:B------:R-:W-:Y:S01]  /*3600*/  UIADD3 UR18, UPT, UPT, UR4, 0x2, URZ ;  /* 0x0000000204127890 */ /* 0x000fe2000fffe0ff */
[----:B------:R-:W-:Y:S01]  /*3610*/  @P0 SHF.L.U32 R0, R8, 0x1f, RZ ;  /* 0x0000001f08000819 */ /* 0x000fe200000006ff */
[----:B------:R-:W-:Y:S02]  /*3620*/  UIADD3 UR14, UPT, UPT, UR6, 0x4, URZ ;  /* 0x00000004060e7890 */ /* 0x000fe4000fffe0ff */
[----:B------:R-:W-:Y:S01]  /*3630*/  UIADD3 UR12, UPT, UPT, UR4, 0x4, URZ ;  /* 0x00000004040c7890 */ /* 0x000fe2000fffe0ff */
[----:B------:R2:W3:Y:S01]  /*3640*/  @P0 SYNCS.PHASECHK.TRANS64.TRYWAIT P2, [UR7], R0 ;  /* 0x00000000ff0005a7 */ /* 0x0004e20008041107 */
[----:B------:R-:W-:Y:S02]  /*3650*/  UIADD3 UR66, UPT, UPT, UR6, 0x6, URZ ;  /* 0x0000000606427890 */ /* 0x000fe4000fffe0ff */
        /* <DEDUP_REMOVED lines=24> */
[----:B------:R-:W-:Y:S01]  /*37e0*/  UIADD3 UR68, UPT, UPT, UR68, -0x1, URZ ;  /* 0xffffffff44447890 */ /* 0x000fe2000fffe0ff */
[----:B------:R-:W-:Y:S01]  /*37f0*/  UMOV UR7, 0x40004040 ;  /* 0x4000404000077882 */ /* 0x000fe20000000000 */
[----:B------:R-:W-:Y:S01]  /*3800*/  UMOV UR74, 0x0 ;  /* 0x00000000004a7882 */ /* 0x000fe20000000000 */
[----:B------:R-:W-:Y:S01]  /*3810*/  UMOV UR75, 0x4200910 ;  /* 0x04200910004b7882 */ /* 0x000fe20000000000 */
[----:B------:R-:W-:Y:S01]  /*3820*/  UMOV UR5, 0x40004040 ;  /* 0x4000404000057882 */ /* 0x000fe20000000000 */
[----:B------:R-:W-:Y:S01]  /*3830*/  UMOV UR21, 0x40004040 ;  /* 0x4000404000157882 */ /* 0x000fe20000000000 */
[----:B------:R1:W-:Y:S01]  /*3840*/  UTCHMMA gdesc[UR4], gdesc[UR6], tmem[UR8], tmem[UR74], idesc[UR75], UP4 ;  /* 0x00ff4a06040075ea */ /* 0x0003e2000a000008 */
[----:B------:R-:W-:Y:S01]  /*3850*/  UPLOP3.LUT UP4, UPT, UPT, UPT, UPT, 0x80, 0x8 ;  /* 0x000000000008789c */ /* 0x000fe20003f8f070 */
[----:B------:R-:W-:Y:S01]  /*3860*/  UMOV UR19, 0x40004040 ;  /* 0x4000404000137882 */ /* 0x000fe20000000000 */
[----:B------:R-:W-:Y:S01]  /*3870*/  UMOV UR15, 0x40004040 ;  /* 0x40004040000f7882 */ /* 0x000fe20000000000 */
[----:B------:R4:W-:Y:S01]  /*3880*/  UTCHMMA gdesc[UR18], gdesc[UR20], tmem[UR8], tmem[UR74], idesc[UR75], UPT ;  /* 0x00ff4a14120075ea */ /* 0x0009e2000b800008 */
[----:B------:R-:W-:Y:S01]  /*3890*/  UMOV UR13, 0x40004040 ;  /* 0x40004040000d7882 */ /* 0x000fe20000000000 */
        /* <DEDUP_REMOVED lines=18> */
[----:B-1----:R-:W-:Y:S01]  /*39c0*/  UIADD3 UR4, UPT, UPT, UR4, 0x606, URZ ;  /* 0x0000060604047890 */ /* 0x002fe2000fffe0ff */
[----:B------:R-:W-:Y:S01]  /*39d0*/  UMOV UR6, 0x0 ;  /* 0x0000000000067882 */ /* 0x000fe20000000000 */
[----:B------:R-:W-:Y:S01]  /*39e0*/  UMOV UR7, 0x4200910 ;  /* 0x0420091000077882 */ /* 0x000fe20000000000 */
[----:B------:R-:W-:Y:S01]  /*39f0*/  UMOV UR31, 0x40004040 ;  /* 0x40004040001f7882 */ /* 0x000fe20000000000 */
[----:B----4-:R-:W-:Y:S01]  /*3a00*/  UMOV UR20, 0x0 ;  /* 0x0000000000147882 */ /* 0x010fe20000000000 */
[----:B------:R-:W-:Y:S01]  /*3a10*/  UMOV UR21, 0x4200910 ;  /* 0x0420091000157882 */ /* 0x000fe20000000000 */
[----:B------:R-:W-:Y:S01]  /*3a20*/  UMOV UR18, 0x0 ;  /* 0x0000000000127882 */ /* 0x000fe20000000000 */
[----:B------:R1:W-:Y:S01]  /*3a30*/  UTCHMMA gdesc[UR12], gdesc[UR14], tmem[UR8], tmem[UR20], idesc[UR21], UPT ;  /* 0x00ff140e0c0075ea */ /* 0x0003e2000b800008 */
[----:B------:R-:W-:Y:S01]  /*3a40*/  UTCHMMA gdesc[UR64], gdesc[UR66], tmem[UR8], tmem[UR20], idesc[UR21], UPT ;  /* 0x00ff1442400075ea */ /* 0x000fe2000b800008 */
[----:B------:R-:W-:Y:S01]  /*3a50*/  UMOV UR19, 0x4200910 ;  /* 0x0420091000137882 */ /* 0x000fe20000000000 */
[----:B------:R-:W-:Y:S01]  /*3a60*/  UTCHMMA gdesc[UR60], gdesc[UR62], tmem[UR8], tmem[UR20], idesc[UR21], UPT ;  /* 0x00ff143e3c0075ea */ /* 0x000fe2000b800008 */
[----:B------:R-:W-:Y:S01]  /*3a70*/  UTCHMMA gdesc[UR56], gdesc[UR58], tmem[UR8], tmem[UR18], idesc[UR19], UPT ;  /* 0x00ff123a380075ea */ /* 0x000fe2000b800008 */
[----:B------:R-:W-:Y:S01]  /*3a80*/  UTCHMMA gdesc[UR52], gdesc[UR54], tmem[UR8], tmem[UR18], idesc[UR19], UPT ;  /* 0x00ff1236340075ea */ /* 0x000fe2000b800008 */
[----:B------:R-:W-:Y:S01]  /*3a90*/  UTCHMMA gdesc[UR48], gdesc[UR50], tmem[UR8], tmem[UR18], idesc[UR19], UPT ;  /* 0x00ff1232300075ea */ /* 0x000fe2000b800008 */
[----:B------:R-:W-:Y:S01]  /*3aa0*/  UTCHMMA gdesc[UR44], gdesc[UR46], tmem[UR8], tmem[UR6], idesc[UR7], UPT ;  /* 0x00ff062e2c0075ea */ /* 0x000fe2000b800008 */
[----:B------:R-:W-:Y:S01]  /*3ab0*/  UMOV UR29, 0x40004040 ;  /* 0x40004040001d7882 */ /* 0x000fe20000000000 */
[----:B------:R-:W-:Y:S01]  /*3ac0*/  UMOV UR27, 0x40004040 ;  /* 0x40004040001b7882 */ /* 0x000fe20000000000 */
[----:B------:R-:W-:Y:S01]  /*3ad0*/  UMOV UR25, 0x40004040 ;  /* 0x4000404000197882 */ /* 0x000fe20000000000 */
[----:B------:R-:W-:Y:S01]  /*3ae0*/  UMOV UR23, 0x40004040 ;  /* 0x4000404000177882 */ /* 0x000fe20000000000 */
[----:B------:R-:W-:Y:S01]  /*3af0*/  UMOV UR17, 0x40004040 ;  /* 0x4000404000117882 */ /* 0x000fe20000000000 */
[----:B------:R-:W-:Y:S01]  /*3b00*/  UMOV UR11, 0x40004040 ;  /* 0x40004040000b7882 */ /* 0x000fe20000000000 */
[----:B------:R-:W-:Y:S02]  /*3b10*/  R2UR.FILL UR75, R3 ;  /* 0x00000000034b72ca */ /* 0x000fe400004e0000 */
[----:B------:R-:W-:Y:S01]  /*3b20*/  R2UR.FILL UR74, R2 ;  /* 0x00000000024a72ca */ /* 0x000fe200004e0000 */
[----:B-1----:R-:W-:Y:S01]  /*3b30*/  UMOV UR12, 0x0 ;  /* 0x00000000000c7882 */ /* 0x002fe20000000000 */
[----:B------:R-:W-:Y:S01]  /*3b40*/  UMOV UR13, 0x4200910 ;  /* 0x04200910000d7882 */ /* 0x000fe20000000000 */
[----:B------:R-:W-:Y:S01]  /*3b50*/  UMOV UR14, 0x0 ;  /* 0x00000000000e7882 */ /* 0x000fe20000000000 */
[----:B------:R-:W-:Y:S01]  /*3b60*/  UTCHMMA gdesc[UR40], gdesc[UR42], tmem[UR8], tmem[UR12], idesc[UR13], UPT ;  /* 0x00ff0c2a280075ea */ /* 0x000fe2000b800008 */
[----:B------:R-:W-:Y:S01]  /*3b70*/  UTCHMMA gdesc[UR36], gdesc[UR38], tmem[UR8], tmem[UR6], idesc[UR7], UPT ;  /* 0x00ff0626240075ea */ /* 0x000fe2000b800008 */
[----:B------:R-:W-:Y:S01]  /*3b80*/  UMOV UR15, 0x4200910 ;  /* 0x04200910000f7882 */ /* 0x000fe20000000000 */
[----:B------:R-:W-:Y:S01]  /*3b90*/  UTCHMMA gdesc[UR32], gdesc[UR34], tmem[UR8], tmem[UR18], idesc[UR19], UPT ;  /* 0x00ff1222200075ea */ /* 0x000fe2000b800008 */
[----:B------:R-:W-:Y:S01]  /*3ba0*/  UTCHMMA gdesc[UR28], gdesc[UR30], tmem[UR8], tmem[UR14], idesc[UR15], UPT ;  /* 0x00ff0e1e1c0075ea */ /* 0x000fe2000b800008 */
[----:B------:R-:W-:Y:S01]  /*3bb0*/  UTCHMMA gdesc[UR24], gdesc[UR26], tmem[UR8], tmem[UR12], idesc[UR13], UPT ;  /* 0x00ff0c1a180075ea */ /* 0x000fe2000b800008 */
[----:B------:R1:W-:Y:S01]  /*3bc0*/  UTCHMMA gdesc[UR16], gdesc[UR22], tmem[UR8], tmem[UR6], idesc[UR7], UPT ;  /* 0x00ff0616100075ea */ /* 0x0003e2000b800008 */
[----:B------:R2:W-:Y:S01]  /*3bd0*/  UTCHMMA gdesc[UR4], gdesc[UR10], tmem[UR8], tmem[UR76], idesc[UR77], UPT ;  /* 0x00ff4c0a040075ea */ /* 0x0005e2000b800008 */
[----:B------:R2:W-:Y:S01]  /*3be0*/  UTCBAR [UR70], URZ ;  /* 0x000000ff460073e9 */ /* 0x0005e200080000ff */
[----:B-1----:R-:W-:Y:S01]  /*3bf0*/  UMOV UR7, UR9 ;  /* 0x0000000900077c82 */ /* 0x002fe20008000000 */
[----:B---3--:R-:W-:Y:S05]  /*3c00*/  BRA.U UP0, `(.L_x_60) ;  /* 0xfffffff900247547 */ /* 0x008fea000b83ffff */
.L_x_57:
[----:B--2---:R-:W-:Y:S01]  /*3c10*/  UIADD3 UR4, UPT, UPT, UR74, 0x1, URZ ;  /* 0x000000014a047890 */ /* 0x004fe2000fffe0ff */
[C---:B------:R-:W-:Y:S01]  /*3c20*/  ISETP.NE.AND P0, PT, R10.reuse, 0x2, PT ;  /* 0x000000020a00780c */ /* 0x040fe20003f05270 */
[----:B------:R-:W-:Y:S02]  /*3c30*/  UIADD3 UR5, UPT, UPT, UR75, 0x90, URZ ;  /* 0x000000904b057890 */ /* 0x000fe4000fffe0ff */
[----:B------:R-:W-:Y:S01]  /*3c40*/  UISETP.NE.AND UP0, UPT, UR4, 0x4, UPT ;  /* 0x000000040400788c */ /* 0x000fe2000bf05270 */
[----:B-1----:R-:W-:Y:S02]  /*3c50*/  SEL R0, RZ, 0x1, P0 ;  /* 0x00000001ff007807 */ /* 0x002fe40000000000 */
[----:B------:R-:W-:Y:S01]  /*3c60*/  SEL R10, R10, RZ, P0 ;  /* 0x000000ff0a0a7207 */ /* 0x000fe20000000000 */
[----:B------:R-:W-:Y:S01]  /*3c70*/  USEL UR6, URZ, 0x1, UP0 ;  /* 0x00000001ff067887 */ /* 0x000fe20008000000 */
[----:B------:R-:W-:Y:S01]  /*3c80*/  LOP3.LUT R9, R9, R0, RZ, 0x3c, !PT ;  /* 0x0000000009097212 */ /* 0x000fe200078e3cff */
[----:B------:R-:W-:Y:S01]  /*3c90*/  USEL UR74, UR4, URZ, UP0 ;  /* 0x000000ff044a7287 */ /* 0x000fe20008000000 */
[----:B------:R1:W-:Y:S03]  /*3ca0*/  UTCBAR [UR5], URZ ;  /* 0x000000ff050073e9 */ /* 0x0003e600080000ff */
[----:B------:R-:W-:Y:S01]  /*3cb0*/  LOP3.LUT R11, R11, UR6, RZ, 0x3c, !PT ;  /* 0x000000060b0b7c12 */ /* 0x000fe2000f8e3cff */
[----:B------:R-:W-:Y:S07]  /*3cc0*/  @P1 BRA `(.L_x_61) ;  /* 0xfffffff400581947 */ /* 0x000fee000383ffff */
[----:B------:R-:W2:Y:S01]  /*3cd0*/  S2UR UR8, SR_CgaCtaId ;  /* 0x00000000000879c3 */ /* 0x000ea20000008800 */
[----:B------:R-:W-:Y:S01]  /*3ce0*/  ELECT P0, URZ, PT ;  /* 0x0000000000ff782f */ /* 0x000fe20003800000 */
[----:B------:R-:W-:Y:S01]  /*3cf0*/  IMAD.MOV.U32 R0, RZ, RZ, 0x1 ;  /* 0x00000001ff007424 */ /* 0x000fe200078e00ff */
[----:B------:R-:W-:Y:S01]  /*3d00*/  UIADD3 UR71, UPT, UPT, UR71, 0xb0, URZ ;  /* 0x000000b047477890 */ /* 0x000fe2000fffe0ff */
[----:B------:R-:W-:Y:S01]  /*3d10*/  SHF.L.U32 R2, R11, 0x1f, RZ ;  /* 0x0000001f0b027819 */ /* 0x000fe200000006ff */
[----:B------:R-:W-:-:S03]  /*3d20*/  UMOV UR4, 0x40 ;  /* 0x0000004000047882 */ /* 0x000fc60000000000 */
[----:B------:R-:W-:Y:S01]  /*3d30*/  UVIRTCOUNT.DEALLOC.SMPOOL 0x80 ;  /* 0x000000800000784c */ /* 0x000fe20000000000 */
[----:B--2---:R-:W-:Y:S02]  /*3d40*/  ULEA UR8, UR8, UR4, 0x18 ;  /* 0x0000000408087291 */ /* 0x004fe4000f8ec0ff */
[----:B------:R-:W-:-:S07]  /*3d50*/  ULEA UR4, UR74, UR71, 0x3 ;  /* 0x000000474a047291 */ /* 0x000fce000f8e18ff */
[----:B------:R2:W-:Y:S02]  /*3d60*/  @P0 STS.U8 [UR8+0x1c], R0 ;  /* 0x00001c00ff000988 */ /* 0x0005e40008000008 */
[----:B------:R-:W3:Y:S02]  /*3d70*/  SYNCS.PHASECHK.TRANS64.TRYWAIT P0, [UR4], R2 ;  /* 0x00000002ff0075a7 */ /* 0x000ee40008001104 */
[----:B--23--:R-:W-:Y:S05]  /*3d80*/  @!P0 BRA `(.L_x_62) ;  /* 0x00000050003c8947 */ /* 0x00cfea0003800000 */
.L_x_149:
[----:B------:R-:W-:-:S04]  /*3d90*/  UIADD3 UR4, UPT, UPT, UR74, 0x1, URZ ;  /* 0x000000014a047890 */ /* 0x000fc8000fffe0ff */
[----:B------:R-:W-:-:S04]  /*3da0*/  UISETP.NE.AND UP0, UPT, UR4, 0x4, UPT ;  /* 0x000000040400788c */ /* 0x000fc8000bf05270 */
[----:B------:R-:W-:Y:S02]  /*3db0*/  USEL UR6, URZ, 0x1, UP0 ;  /* 0x00000001ff067887 */ /* 0x000fe40008000000 */
[----:B------:R-:W-:-:S04]  /*3dc0*/  USEL UR4, UR4, URZ, UP0 ;  /* 0x000000ff04047287 */ /* 0x000fc80008000000 */
[----:B-1----:R-:W-:Y:S01]  /*3dd0*/  ULEA UR5, UR4, UR71, 0x3 ;  /* 0x0000004704057291 */ /* 0x002fe2000f8e18ff */
[----:B--2---:R-:W-:-:S04]  /*3de0*/  LOP3.LUT R2, R11, UR6, RZ, 0x3c, !PT ;  /* 0x000000060b027c12 */ /* 0x004fc8000f8e3cff */
[----:B------:R-:W-:-:S04]  /*3df0*/  SHF.L.U32 R3, R2, 0x1f, RZ ;  /* 0x0000001f02037819 */ /* 0x000fc800000006ff */
[----:B------:R-:W1:Y:S02]  /*3e00*/  SYNCS.PHASECHK.TRANS64.TRYWAIT P0, [UR5], R3 ;  /* 0x00000003ff0075a7 */ /* 0x000e640008001105 */
[----:B-1----:R-:W-:Y:S05]  /*3e10*/  @!P0 BRA `(.L_x_63) ;  /* 0x0000005000308947 */ /* 0x002fea0003800000 */
.L_x_151:
[----:B------:R-:W-:-:S04]  /*3e20*/  UIADD3 UR4, UPT, UPT, UR4, 0x1, URZ ;  /* 0x0000000104047890 */ /* 0x000fc8000fffe0ff */
[----:B------:R-:W-:-:S04]  /*3e30*/  UISETP.NE.AND UP0, UPT, UR4, 0x4, UPT ;  /* 0x000000040400788c */ /* 0x000fc8000bf05270 */
[----:B------:R-:W-:Y:S02]  /*3e40*/  USEL UR6, URZ, 0x1, UP0 ;  /* 0x00000001ff067887 */ /* 0x000fe40008000000 */
[----:B------:R-:W-:-:S04]  /*3e50*/  USEL UR4, UR4, URZ, UP0 ;  /* 0x000000ff04047287 */ /* 0x000fc80008000000 */
[----:B------:R-:W-:Y:S01]  /*3e60*/  ULEA UR5, UR4, UR71, 0x3 ;  /* 0x0000004704057291 */ /* 0x000fe2000f8e18ff */
[----:B------:R-:W-:-:S04]  /*3e70*/  LOP3.LUT R2, R2, UR6, RZ, 0x3c, !PT ;  /* 0x0000000602027c12 */ /* 0x000fc8000f8e3cff */
[----:B-1----:R-:W-:-:S04]  /*3e80*/  SHF.L.U32 R3, R2, 0x1f, RZ ;  /* 0x0000001f02037819 */ /* 0x002fc800000006ff */
[----:B------:R-:W1:Y:S02]  /*3e90*/  SYNCS.PHASECHK.TRANS64.TRYWAIT P0, [UR5], R3 ;  /* 0x00000003ff0075a7 */ /* 0x000e640008001105 */
[----:B-1----:R-:W-:Y:S05]  /*3ea0*/  @!P0 BRA `(.L_x_64) ;  /* 0x0000005000248947 */ /* 0x002fea0003800000 */
.L_x_153:
[----:B------:R-:W-:-:S04]  /*3eb0*/  UIADD3 UR4, UPT, UPT, UR4, 0x1, URZ ;  /* 0x0000000104047890 */ /* 0x000fc8000fffe0ff */
[----:B------:R-:W-:-:S04]  /*3ec0*/  UISETP.NE.AND UP0, UPT, UR4, 0x4, UPT ;  /* 0x000000040400788c */ /* 0x000fc8000bf05270 */
[----:B------:R-:W-:Y:S02]  /*3ed0*/  USEL UR5, URZ, 0x1, UP0 ;  /* 0x00000001ff057887 */ /* 0x000fe40008000000 */
[----:B------:R-:W-:-:S04]  /*3ee0*/  USEL UR4, UR4, URZ, UP0 ;  /* 0x000000ff04047287 */ /* 0x000fc80008000000 */
[----:B------:R-:W-:Y:S01]  /*3ef0*/  ULEA UR4, UR4, UR71, 0x3 ;  /* 0x0000004704047291 */ /* 0x000fe2000f8e18ff */
[----:B------:R-:W-:-:S04]  /*3f00*/  LOP3.LUT R2, R2, UR5, RZ, 0x3c, !PT ;  /* 0x0000000502027c12 */ /* 0x000fc8000f8e3cff */
[----:B------:R-:W-:-:S04]  /*3f10*/  SHF.L.U32 R2, R2, 0x1f, RZ ;  /* 0x0000001f02027819 */ /* 0x000fc800000006ff */
[----:B------:R-:W2:Y:S02]  /*3f20*/  SYNCS.PHASECHK.TRANS64.TRYWAIT P0, [UR4], R2 ;  /* 0x00000002ff0075a7 */ /* 0x000ea40008001104 */
[----:B--2---:R-:W-:Y:S05]  /*3f30*/  @!P0 BRA `(.L_x_65) ;  /* 0x0000005000188947 */ /* 0x004fea0003800000 */
.L_x_155:
[----:B------:R-:W-:Y:S01]  /*3f40*/  NOP ;  /* 0x0000000000007918 */ /* 0x000fe20000000000 */
[----:B-1----:R-:W1:Y:S01]  /*3f50*/  LDS R0, [UR8+0x14] ;  /* 0x00001408ff007984 */ /* 0x002e620008000800 */
[----:B------:R-:W-:Y:S01]  /*3f60*/  R2UR UR4, R14 ;  /* 0x000000000e0472ca */ /* 0x000fe200000e0000 */
[----:B------:R-:W-:Y:S01]  /*3f70*/  UMOV UR5, 0xffff ;  /* 0x0000ffff00057882 */ /* 0x000fe20000000000 */
[----:B------:R-:W-:-:S11]  /*3f80*/  UMOV UR6, 0x1 ;  /* 0x0000000100067882 */ /* 0x000fd60000000000 */
[----:B------:R-:W-:-:S04]  /*3f90*/  ULOP3.LUT UR4, UR4, 0xffff, URZ, 0xc0, !UPT ;  /* 0x0000ffff04047892 */ /* 0x000fc8000f8ec0ff */
[----:B------:R-:W-:-:S04]  /*3fa0*/  USHF.R.U32.HI UR4, URZ, 0x5, UR4 ;  /* 0x00000005ff047899 */ /* 0x000fc80008011604 */
[----:B------:R-:W-:Y:S02]  /*3fb0*/  USHF.L.U32 UR5, UR5, UR4, URZ ;  /* 0x0000000405057299 */ /* 0x000fe400080006ff */
[----:B------:R-:W-:-:S04]  /*3fc0*/  USHF.L.U32 UR4, UR6, UR4, URZ ;  /* 0x0000000406047299 */ /* 0x000fc800080006ff */
[----:B-1----:R-:W-:-:S04]  /*3fd0*/  LOP3.LUT R0, R0, UR5, RZ, 0xc0, !PT ;  /* 0x0000000500007c12 */ /* 0x002fc8000f8ec0ff */
[----:B------:R-:W-:-:S13]  /*3fe0*/  ISETP.NE.AND P0, PT, R0, UR5, PT ;  /* 0x0000000500007c0c */ /* 0x000fda000bf05270 */
[----:B------:R-:W-:Y:S05]  /*3ff0*/  @P0 BRA `(.L_x_66) ;  /* 0x0000000000580947 */ /* 0x000fea0003800000 */
[----:B------:R-:W1:Y:S02]  /*4000*/  LDS R0, [UR8+0x18] ;  /* 0x00001808ff007984 */ /* 0x000e640008000800 */
[----:B-1----:R-:W-:-:S04]  /*4010*/  LOP3.LUT R0, R0, UR4, RZ, 0xc0, !PT ;  /* 0x0000000400007c12 */ /* 0x002fc8000f8ec0ff */
[----:B------:R-:W-:-:S13]  /*4020*/  ISETP.NE.AND P0, PT, R0, UR4, PT ;  /* 0x0000000400007c0c */ /* 0x000fda000bf05270 */
[----:B------:R-:W-:Y:S05]  /*4030*/  @P0 BRA `(.L_x_67) ;  /* 0x00000000003c0947 */ /* 0x000fea0003800000 */
[----:B------:R-:W1:Y:S01]  /*4040*/  S2R R2, SR_LANEID ;  /* 0x0000000000027919 */ /* 0x000e620000000000 */
[----:B------:R-:W-:-:S06]  /*4050*/  ULOP3.LUT UR5, URZ, UR5, URZ, 0x33, !UPT ;  /* 0x00000005ff057292 */ /* 0x000fcc000f8e33ff */
[----:B------:R-:W-:-:S04]  /*4060*/  IMAD.U32 R0, RZ, RZ, UR5 ;  /* 0x00000005ff007e24 */ /* 0x000fc8000f8e00ff */
[----:B------:R2:W3:Y:S02]  /*4070*/  REDUX UR7, R0 ;  /* 0x00000000000773c4 */ /* 0x0004e40000000000 */
[----:B------:R4:W-:Y:S01]  /*4080*/  UTCATOMSWS.AND URZ, UR5 ;  /* 0x0000000500ff79e3 */ /* 0x0009e20008000000 */
[----:B--2---:R-:W-:Y:S01]  /*4090*/  LOP3.LUT R0, RZ, UR4, RZ, 0x33, !PT ;  /* 0x00000004ff007c12 */ /* 0x004fe2000f8e33ff */
[----:B------:R-:W-:Y:S02]  /*40a0*/  VOTEU.ANY UR4, UPT, PT ;  /* 0x0000000000047886 */ /* 0x000fe400038e0100 */
[----:B------:R-:W-:Y:S02]  /*40b0*/  UFLO.U32 UR4, UR4 ;  /* 0x00000004000472bd */ /* 0x000fe400080e0000 */
[----:B------:R-:W2:Y:S04]  /*40c0*/  REDUX UR6, R0 ;  /* 0x00000000000673c4 */ /* 0x000ea80000000000 */
[----:B-1----:R-:W-:-:S02]  /*40d0*/  ISETP.EQ.U32.AND P0, PT, R2, UR4, PT ;  /* 0x0000000402007c0c */ /* 0x002fc4000bf02070 */
[----:B---3--:R-:W-:-:S11]  /*40e0*/  MOV R2, UR7 ;  /* 0x0000000700027c02 */ /* 0x008fd60008000f00 */
[----:B------:R4:W-:Y:S01]  /*40f0*/  @P0 ATOMS.AND RZ, [UR8+0x14], R2 ;  /* 0x00001402ffff098c */ /* 0x0009e2000a800008 */
[----:B--2---:R-:W-:-:S05]  /*4100*/  IMAD.U32 R0, RZ, RZ, UR6 ;  /* 0x00000006ff007e24 */ /* 0x004fca000f8e00ff */
[----:B------:R4:W-:Y:S01]  /*4110*/  @P0 ATOMS.AND RZ, [UR8+0x18], R0 ;  /* 0x00001800ffff098c */ /* 0x0009e2000a800008 */
[----:B------:R-:W-:Y:S05]  /*4120*/  BRA `(.L_x_68) ;  /* 0x0000000000147947 */ /* 0x000fea0003800000 */
.L_x_67:
[----:B------:R-:W-:Y:S02]  /*4130*/  MOV R2, 0x4150 ;  /* 0x0000415000027802 */ /* 0x000fe40000000f00 */
[----:B-----5:R-:W-:Y:S05]  /*4140*/  CALL.REL.NOINC `($__internal_0_$__cuda_sm10x_tcgen05_guardrail_trap_col_being_dealloced_not_returned_by_alloc) ;  /* 0x0000005000fc7944 */ /* 0x020fea0003c00000 */
[----:B------:R-:W-:Y:S05]  /*4150*/  BRA `(.L_x_68) ;  /* 0x0000000000087947 */ /* 0x000fea0003800000 */
.L_x_66:
[----:B------:R-:W-:Y:S02]  /*4160*/  MOV R2, 0x4180 ;  /* 0x0000418000027802 */ /* 0x000fe40000000f00 */
[----:B-----5:R-:W-:Y:S05]  /*4170*/  CALL.REL.NOINC `($__internal_2_$__cuda_sm10x_tcgen05_guardrail_trap_unallocated_columns_being_dealloced) ;  /* 0x0000005400087944 */ /* 0x020fea0003c00000 */
.L_x_68:
[----:B------:R-:W-:Y:S01]  /*4180*/  NOP ;  /* 0x0000000000007918 */ /* 0x000fe20000000000 */
[----:B----4-:R-:W-:Y:S05]  /*4190*/  EXIT ;  /* 0x000000000000794d */ /* 0x010fea0003800000 */
.L_x_50:
[----:B------:R-:W-:-:S09]  /*41a0*/  UISETP.NE.OR UP2, UPT, UR10, 0x3, !UP2 ;  /* 0x000000030a00788c */ /* 0x000fd2000d745670 */
[----:B------:R-:W-:Y:S05]  /*41b0*/  BRA.U UP2, `(.L_x_69) ;  /* 0x0000001102087547 */ /* 0x000fea000b800000 */
[----:B------:R-:W1:Y:S01]  /*41c0*/  LDCU.64 UR4, c[0x0][0x888] ;  /* 0x00011100ff0477ac */ /* 0x000e620008000a00 */
[----:B------:R-:W2:Y:S01]  /*41d0*/  LDC R0, c[0x0][0xb30] ;  /* 0x0002cc00ff007b82 */ /* 0x000ea20000000800 */
[----:B------:R-:W-:Y:S01]  /*41e0*/  IMAD.MOV.U32 R30, RZ, RZ, 0x1 ;  /* 0x00000001ff1e7424 */ /* 0x000fe200078e00ff */
[----:B------:R-:W-:Y:S01]  /*41f0*/  CS2R R28, SRZ ;  /* 0x00000000001c7805 */ /* 0x000fe2000001ff00 */
[----:B------:R-:W4:Y:S01]  /*4200*/  LDCU.64 UR14, c[0x0][0x890] ;  /* 0x00011200ff0e77ac */ /* 0x000f220008000a00 */
[----:B------:R-:W-:Y:S01]  /*4210*/  IMAD.MOV.U32 R25, RZ, RZ, 0x2000 ;  /* 0x00002000ff197424 */ /* 0x000fe200078e00ff */
[----:B------:R-:W-:-:S03]  /*4220*/  UPLOP3.LUT UP1, UPT, UPT, UPT, UPT, 0x40, 0x4 ;  /* 0x000000000004789c */ /* 0x000fc60003f2e870 */
[----:B------:R-:W3:Y:S08]  /*4230*/  LDC R24, c[0x0][0x370] ;  /* 0x0000dc00ff187b82 */ /* 0x000ef00000000800 */
[----:B------:R-:W3:Y:S01]  /*4240*/  LDC R3, c[0x0][0xb0c] ;  /* 0x0002c300ff037b82 */ /* 0x000ee20000000800 */
[----:B-1----:R-:W-:-:S03]  /*4250*/  UISETP.NE.U32.AND UP2, UPT, UR4, URZ, UPT ;  /* 0x000000ff0400728c */ /* 0x002fc6000bf45070 */
[----:B------:R-:W-:Y:S01]  /*4260*/  UMOV UR4, 0x400 ;  /* 0x0000040000047882 */ /* 0x000fe20000000000 */
[----:B----4-:R-:W-:Y:S02]  /*4270*/  UISETP.NE.U32.AND UP3, UPT, UR14, URZ, UPT ;  /* 0x000000ff0e00728c */ /* 0x010fe4000bf65070 */
[----:B------:R-:W-:Y:S01]  /*4280*/  ULEA UR4, UR45, UR4, 0x18 ;  /* 0x000000042d047291 */ /* 0x000fe2000f8ec0ff */
[----:B------:R-:W1:Y:S01]  /*4290*/  LDC R18, c[0x0][0xb20] ;  /* 0x0002c800ff127b82 */ /* 0x000e620000000800 */
[----:B--2---:R-:W-:Y:S01]  /*42a0*/  ISETP.NE.AND P1, PT, R0, 0x1, PT ;  /* 0x000000010000780c */ /* 0x004fe20003f25270 */
[----:B------:R-:W-:Y:S02]  /*42b0*/  UISETP.NE.AND.EX UP2, UPT, UR5, URZ, UPT, UP2 ;  /* 0x000000ff0500728c */ /* 0x000fe4000bf45320 */
[----:B------:R-:W-:Y:S02]  /*42c0*/  UIADD3 UR13, UPT, UPT, UR4, 0x38, URZ ;  /* 0x00000038040d7890 */ /* 0x000fe4000fffe0ff */
[----:B------:R-:W-:-:S02]  /*42d0*/  UIADD3 UR33, UPT, UPT, UR4, 0x20, URZ ;  /* 0x0000002004217890 */ /* 0x000fc4000fffe0ff */
[----:B-----5:R-:W2:Y:S01]  /*42e0*/  LDC.64 R32, c[0x0][0x348] ;  /* 0x0000d200ff207b82 */ /* 0x020ea20000000a00 */
[----:B------:R-:W-:Y:S02]  /*42f0*/  UIADD3 UR25, UPT, UPT, UR4, 0x28, URZ ;  /* 0x0000002804197890 */ /* 0x000fe4000fffe0ff */
[----:B------:R-:W-:Y:S02]  /*4300*/  UIADD3 UR17, UPT, UPT, UR4, 0x30, URZ ;  /* 0x0000003004117890 */ /* 0x000fe4000fffe0ff */
[----:B------:R-:W-:Y:S02]  /*4310*/  UPRMT UR13, UR45, 0x654, UR13 ;  /* 0x000006542d0d7896 */ /* 0x000fe4000800000d */
[----:B------:R-:W-:Y:S01]  /*4320*/  UISETP.NE.AND.EX UP3, UPT, UR15, URZ, UPT, UP3 ;  /* 0x000000ff0f00728c */ /* 0x000fe2000bf65330 */
[----:B------:R-:W4:Y:S08]  /*4330*/  LDC.64 R16, c[0x0][0xb10] ;  /* 0x0002c400ff107b82 */ /* 0x000f300000000a00 */
[----:B------:R-:W1:Y:S08]  /*4340*/  LDC.64 R6, c[0x0][0xb18] ;  /* 0x0002c600ff067b82 */ /* 0x000e700000000a00 */
[----:B------:R-:W1:Y:S08]  /*4350*/  LDC.64 R4, c[0x0][0xb28] ;  /* 0x0002ca00ff047b82 */ /* 0x000e700000000a00 */
[----:B---3--:R-:W1:Y:S02]  /*4360*/  LDC R19, c[0x0][0x374] ;  /* 0x0000dd00ff137b82 */ /* 0x008e640000000800 */
.L_x_80:
[C---:B------:R-:W-:Y:S02]  /*4370*/  LEA R0, R29.reuse, UR4, 0x3 ;  /* 0x000000041d007c11 */ /* 0x040fe4000f8e18ff */
[----:B------:R-:W-:Y:S02]  /*4380*/  SHF.L.U32 R2, R28, 0x1f, RZ ;  /* 0x0000001f1c027819 */ /* 0x000fe400000006ff */
[----:B------:R-:W-:Y:S02]  /*4390*/  LEA R20, R29, UR4, 0x4 ;  /* 0x000000041d147c11 */ /* 0x000fe4000f8e20ff */
[----:B---3--:R-:W3:Y:S02]  /*43a0*/  SYNCS.PHASECHK.TRANS64.TRYWAIT P0, [R0+URZ+0x70], R2 ;  /* 0x00007002000075a7 */ /* 0x008ee400080011ff */
[----:B---3--:R-:W-:Y:S05]  /*43b0*/  @!P0 BRA `(.L_x_70) ;  /* 0x0000004c00108947 */ /* 0x008fea0003800000 */
.L_x_156:
[----:B------:R-:W-:Y:S01]  /*43c0*/  ISETP.GE.AND P0, PT, R26, 0x1, PT ;  /* 0x000000011a00780c */ /* 0x000fe20003f06270 */
[----:B------:R-:W5:Y:S01]  /*43d0*/  LDS.128 R20, [R20+0x100] ;  /* 0x0001000014147984 */ /* 0x000f620000000c00 */
[----:B---3--:R-:W-:Y:S01]  /*43e0*/  VIADD R0, R0, 0x80 ;  /* 0x0000008000007836 */ /* 0x008fe20000000000 */
[----:B------:R-:W-:Y:S01]  /*43f0*/  @!PT LDS RZ, [RZ] ;  /* 0x00000000fffff984 */ /* 0x000fe20000000800 */
[----:B------:R-:W-:Y:S01]  /*4400*/  @!PT LDS RZ, [RZ] ;  /* 0x00000000fffff984 */ /* 0x000fe20000000800 */
[----:B------:R-:W-:Y:S01]  /*4410*/  @!PT LDS RZ, [RZ] ;  /* 0x00000000fffff984 */ /* 0x000fe20000000800 */
[----:B------:R-:W-:Y:S01]  /*4420*/  @!PT LDS RZ, [RZ] ;  /* 0x00000000fffff984 */ /* 0x000fe20000000800 */
[----:B------:R3:W-:Y:S06]  /*4430*/  MEMBAR.ALL.CTA ;  /* 0x0000000000007992 */ /* 0x0007ec0000008000 */
[----:B---3--:R-:W3:Y:S01]  /*4440*/  FENCE.VIEW.ASYNC.S ;  /* 0x00000000000073c6 */ /* 0x008ee20000000000 */
[----:B------:R-:W-:Y:S04]  /*4450*/  PRMT R0, RZ, 0x654, R0 ;  /* 0x00000654ff007816 */ /* 0x000fe80000000000 */
[----:B---3--:R3:W-:Y:S01]  /*4460*/  SYNCS.ARRIVE.TRANS64.RED.A1T0 RZ, [R0+URZ], RZ ;  /* 0x000000ff00ff79a7 */ /* 0x0087e200081004ff */
[----:B-----5:R-:W-:Y:S11]  /*4470*/  LOP3.LUT P3, RZ, R22, 0x1, RZ, 0xc0, !PT ;  /* 0x0000000116ff7812 */ /* 0x020ff6000786c0ff */
[----:B------:R-:W-:Y:S02]  /*4480*/  @!UPT UIADD3 URZ, UPT, UPT, URZ, URZ, URZ ;  /* 0x000000fffffff290 */ /* 0x000fe4000fffe0ff */
[----:B------:R-:W-:Y:S02]  /*4490*/  @P3 MOV R11, R20 ;  /* 0x00000014000b3202 */ /* 0x000fe40000000f00 */
[----:B------:R-:W-:Y:S01]  /*44a0*/  @P3 LOP3.LUT R10, R21, 0xffff, RZ, 0xc0, !PT ;  /* 0x0000ffff150a3812 */ /* 0x000fe200078ec0ff */
[----:B---3--:R-:W-:Y:S06]  /*44b0*/  @!P0 BRA `(.L_x_71) ;  /* 0x0000000000a48947 */ /* 0x008fec0003800000 */
[-C--:B-1----:R-:W-:Y:S01]  /*44c0*/  IMAD.HI.U32 R0, R19, R7.reuse, RZ ;  /* 0x0000000713007227 */ /* 0x082fe200078e00ff */
[----:B------:R-:W-:Y:S02]  /*44d0*/  ISETP.NE.AND P0, PT, R6, 0x1, PT ;  /* 0x000000010600780c */ /* 0x000fe40003f05270 */
[----:B------:R-:W-:Y:S01]  /*44e0*/  ISETP.NE.AND P2, PT, R26, 0x1, PT ;  /* 0x000000011a00780c */ /* 0x000fe20003f45270 */
[----:B----4-:R-:W-:Y:S01]  /*44f0*/  IMAD.HI.U32 R9, R24, R16, RZ ;  /* 0x0000001018097227 */ /* 0x010fe200078e00ff */
[----:B------:R-:W-:Y:S02]  /*4500*/  SHF.R.U32.HI R0, RZ, R18, R0 ;  /* 0x00000012ff007219 */ /* 0x000fe40000011600 */
[----:B------:R-:W-:Y:S01]  /*4510*/  ISETP.NE.AND P4, PT, R3, 0x1, PT ;  /* 0x000000010300780c */ /* 0x000fe20003f85270 */
[----:B------:R-:W-:Y:S01]  /*4520*/  IMAD.HI.U32 R13, R10, R7, RZ ;  /* 0x000000070a0d7227 */ /* 0x000fe200078e00ff */
[----:B------:R-:W-:Y:S02]  /*4530*/  SHF.R.U32.HI R9, RZ, R17, R9 ;  /* 0x00000011ff097219 */ /* 0x000fe40000011609 */
[----:B------:R-:W-:Y:S01]  /*4540*/  SEL R0, R19, R0, !P0 ;  /* 0x0000000013007207 */ /* 0x000fe20004000000 */
[----:B------:R-:W-:Y:S01]  /*4550*/  IMAD.HI.U32 R12, R11, R16, RZ ;  /* 0x000000100b0c7227 */ /* 0x000fe200078e00ff */
[----:B------:R-:W-:Y:S03]  /*4560*/  SEL R9, R24, R9, !P4 ;  /* 0x0000000918097207 */ /* 0x000fe60006000000 */
[-C--:B------:R-:W-:Y:S01]  /*4570*/  IMAD.HI.U32 R8, R0, R4.reuse, RZ ;  /* 0x0000000400087227 */ /* 0x080fe200078e00ff */
[----:B------:R-:W-:Y:S03]  /*4580*/  SHF.R.U32.HI R12, RZ, R17, R12 ;  /* 0x00000011ff0c7219 */ /* 0x000fe6000001160c */
[----:B------:R-:W-:Y:S01]  /*4590*/  IMAD.HI.U32 R2, R9, R4, RZ ;  /* 0x0000000409027227 */ /* 0x000fe200078e00ff */
[-C--:B------:R-:W-:Y:S02]  /*45a0*/  @P2 SHF.R.U32.HI R0, RZ, R5.reuse, R8 ;  /* 0x00000005ff002219 */ /* 0x080fe40000011608 */
[----:B------:R-:W-:Y:S02]  /*45b0*/  SHF.R.U32.HI R8, RZ, R18, R13 ;  /* 0x00000012ff087219 */ /* 0x000fe4000001160d */
[----:B------:R-:W-:Y:S01]  /*45c0*/  @P2 SHF.R.U32.HI R9, RZ, R5, R2 ;  /* 0x00000005ff092219 */ /* 0x000fe20000011602 */
[----:B------:R-:W-:Y:S01]  /*45d0*/  IMAD R0, R26, R0, RZ ;  /* 0x000000001a007224 */ /* 0x000fe200078e02ff */
[----:B------:R-:W-:Y:S02]  /*45e0*/  SEL R8, R10, R8, !P0 ;  /* 0x000000080a087207 */ /* 0x000fe40004000000 */
[----:B------:R-:W-:Y:S01]  /*45f0*/  SEL R2, R11, R12, !P4 ;  /* 0x0000000c0b027207 */ /* 0x000fe20006000000 */
[----:B------:R-:W-:Y:S01]  /*4600*/  IMAD R12, R26, R9, RZ ;  /* 0x000000091a0c7224 */ /* 0x000fe200078e02ff */
[C---:B------:R-:W-:Y:S01]  /*4610*/  ISETP.GE.AND P0, PT, R8.reuse, R0, PT ;  /* 0x000000000800720c */ /* 0x040fe20003f06270 */
[----:B------:R-:W-:Y:S03]  /*4620*/  IMAD.HI.U32 R0, R8, R4, RZ ;  /* 0x0000000408007227 */ /* 0x000fe600078e00ff */
[----:B------:R-:W-:Y:S02]  /*4630*/  ISETP.GE.OR P0, PT, R2, R12, P0 ;  /* 0x0000000c0200720c */ /* 0x000fe40000706670 */
[-C--:B------:R-:W-:Y:S04]  /*4640*/  SHF.R.U32.HI R0, RZ, R5.reuse, R0 ;  /* 0x00000005ff007219 */ /* 0x080fe80000011600 */
[----:B------:R-:W-:Y:S05]  /*4650*/  SEL R13, R8, R0, !P2 ;  /* 0x00000000080d7207 */ /* 0x000fea0005000000 */
[----:B------:R-:W-:Y:S02]  /*4660*/  IMAD.MOV R12, RZ, RZ, -R13 ;  /* 0x000000ffff0c7224 */ /* 0x000fe400078e0a0d */
[----:B------:R-:W-:Y:S04]  /*4670*/  @!P0 IMAD.HI.U32 R0, R2, R4, RZ ;  /* 0x0000000402008227 */ /* 0x000fe800078e00ff */
[----:B------:R-:W-:Y:S01]  /*4680*/  IMAD R12, R26, R12, R8 ;  /* 0x0000000c1a0c7224 */ /* 0x000fe200078e0208 */
[----:B------:R-:W-:Y:S04]  /*4690*/  @!P0 SHF.R.U32.HI R0, RZ, R5, R0 ;  /* 0x00000005ff008219 */ /* 0x000fe80000011600 */
[----:B------:R-:W-:Y:S04]  /*46a0*/  @!P0 SEL R0, R2, R0, !P2 ;  /* 0x0000000002008207 */ /* 0x000fe80005000000 */
[----:B------:R-:W-:Y:S01]  /*46b0*/  @!P0 IADD3 R13, PT, PT, R13, -R0, RZ ;  /* 0x800000000d0d8210 */ /* 0x000fe20007ffe0ff */
[----:B------:R-:W-:Y:S01]  /*46c0*/  @!P0 IMAD R0, R9, R12, R0 ;  /* 0x0000000c09008224 */ /* 0x000fe200078e0200 */
[----:B------:R-:W-:Y:S01]  /*46d0*/  IADD3 R9, PT, PT, -R8, RZ, RZ ;  /* 0x000000ff08097210 */ /* 0x000fe20007ffe1ff */
[--C-:B------:R-:W-:Y:S02]  /*46e0*/  IMAD.MOV R12, RZ, RZ, -R2.reuse ;  /* 0x000000ffff0c7224 */ /* 0x100fe400078e0a02 */
[----:B------:R-:W-:Y:S02]  /*46f0*/  @!P0 IMAD R8, R13, R26, R2 ;  /* 0x0000001a0d088224 */ /* 0x000fe400078e0202 */
[----:B------:R-:W-:Y:S02]  /*4700*/  @!P0 IMAD.MOV.U32 R2, RZ, RZ, R0 ;  /* 0x000000ffff028224 */ /* 0x000fe400078e0000 */
[----:B------:R-:W-:Y:S02]  /*4710*/  IMAD R11, R3, R12, R11 ;  /* 0x0000000c030b7224 */ /* 0x000fe400078e020b */
[----:B------:R-:W-:Y:S02]  /*4720*/  IMAD R10, R6, R9, R10 ;  /* 0x00000009060a7224 */ /* 0x000fe400078e020a */
[----:B------:R-:W-:Y:S02]  /*4730*/  IMAD R11, R2, R3, R11 ;  /* 0x00000003020b7224 */ /* 0x000fe400078e020b */
[----:B------:R-:W-:Y:S02]  /*4740*/  IMAD R10, R8, R6, R10 ;  /* 0x00000006080a7224 */ /* 0x000fe400078e020a */
.L_x_71:
[----:B------:R-:W-:Y:S05]  /*4750*/  BRA.U UP1, `(.L_x_72) ;  /* 0x0000000101107547 */ /* 0x000fea000b800000 */
[----:B------:R-:W-:Y:S04]  /*4760*/  MOV R2, UR21 ;  /* 0x0000001500027c02 */ /* 0x000fe80008000f00 */
[----:B------:R-:W-:Y:S04]  /*4770*/  SHF.L.U32 R2, R2, 0x1f, RZ ;  /* 0x0000001f02027819 */ /* 0x000fe800000006ff */
[----:B------:R-:W3:Y:S02]  /*4780*/  SYNCS.PHASECHK.TRANS64.TRYWAIT P0, [UR4+0x68], R2 ;  /* 0x00006802ff0075a7 */ /* 0x000ee40008001104 */
[----:B---3--:R-:W-:Y:S05]  /*4790*/  @!P0 BRA `(.L_x_73) ;  /* 0x00000048002c8947 */ /* 0x008fea0003800000 */
.L_x_72:
[----:B------:R-:W-:Y:S02]  /*47a0*/  R2UR UR35, R15 ;  /* 0x000000000f2372ca */ /* 0x000fe400000e0000 */
[----:B------:R-:W-:Y:S02]  /*47b0*/  R2UR UR34, R14 ;  /* 0x000000000e2272ca */ /* 0x000fe400000e0000 */
[----:B------:R-:W-:Y:S02]  /*47c0*/  ISETP.NE.U32.AND P2, PT, RZ, UR14, PT ;  /* 0x0000000eff007c0c */ /* 0x000fe4000bf45070 */
[----:B------:R-:W-:Y:S02]  /*47d0*/  SHF.L.U32 R14, R30, 0x1f, RZ ;  /* 0x0000001f1e0e7819 */ /* 0x000fe400000006ff */
[----:B------:R-:W-:Y:S05]  /*47e0*/  ISETP.NE.AND.EX P2, PT, RZ, UR15, PT, P2 ;  /* 0x0000000fff007c0c */ /* 0x000fea000bf45320 */
[----:B------:R-:W-:Y:S02]  /*47f0*/  USHF.L.U32 UR35, UR35, 0x6, URZ ;  /* 0x0000000623237899 */ /* 0x000fe400080006ff */
[----:B------:R-:W-:Y:S01]  /*4800*/  USHF.L.U32 UR34, UR34, 0x7, URZ ;  /* 0x0000000722227899 */ /* 0x000fe200080006ff */
[----:B------:R-:W-:Y:S11]  /*4810*/  BRA.U !UP3, `(.L_x_74) ;  /* 0x000000010b347547 */ /* 0x000ff6000b800000 */
[----:B------:R-:W-:Y:S01]  /*4820*/  UPLOP3.LUT UP0, UPT, UPT, UPT, UP2, 0x80, 0x8 ;  /* 0x000000000008789c */ /* 0x000fe20003f0f020 */
[----:B---3--:R-:W-:Y:S02]  /*4830*/  HFMA2 R0, -RZ, RZ, 0, 5.9604644775390625e-08 ;  /* 0x00000001ff007431 */ /* 0x008fe400000001ff */
[----:B------:R-:W-:Y:S03]  /*4840*/  IMAD.MOV.U32 R64, RZ, RZ, 0x1 ;  /* 0x00000001ff407424 */ /* 0x000fe600078e00ff */
[----:B------:R-:W-:Y:S05]  /*4850*/  PLOP3.LUT P0, PT, PT, PT, UP0, 0x80, 0x8 ;  /* 0x000000000008781c */ /* 0x000fea0003f0f008 */
[----:B------:R-:W3:Y:S01]  /*4860*/  @UP0 LDCU.64 UR6, c[0x0][0x888] ;  /* 0x00011100ff0607ac */ /* 0x000ee20008000a00 */
[----:B------:R-:W-:Y:S07]  /*4870*/  @UP0 UIMAD UR5, UR60, UR14, URZ ;  /* 0x0000000e3c0502a4 */ /* 0x000fee000f8e02ff */
[----:B------:R-:W-:Y:S01]  /*4880*/  @!P0 PRMT R64, R0, 0x7610, R64 ;  /* 0x0000761000408816 */ /* 0x000fe20000000040 */
[----:B---3--:R-:W-:Y:S03]  /*4890*/  @UP0 UIMAD.WIDE UR6, UR5, 0x4, UR6 ;  /* 0x00000004050608a5 */ /* 0x008fe6000f8e0206 */
[----:B------:R-:W3:Y:S03]  /*48a0*/  @!UP0 LDCU UR5, c[0x0][0x880] ;  /* 0x00011000ff0587ac */ /* 0x000ee60008000800 */
[----:B------:R-:W-:Y:S01]  /*48b0*/  IMAD.U32 R8, RZ, RZ, UR6 ;  /* 0x00000006ff087e24 */ /* 0x000fe2000f8e00ff */
[----:B------:R-:W-:Y:S05]  /*48c0*/  MOV R9, UR7 ;  /* 0x0000000700097c02 */ /* 0x000fea0008000f00 */
[----:B------:R1:W5:Y:S02]  /*48d0*/  @P0 LDG.E R35, desc[UR52][R8.64] ;  /* 0x0000003408230981 */ /* 0x000364000c1e1900 */
[----:B-1-3--:R-:W-:Y:S07]  /*48e0*/  @!P0 IMAD.U32 R35, RZ, RZ, UR5 ;  /* 0x00000005ff238e24 */ /* 0x00afee000f8e00ff */
.L_x_74:
[----:B-----5:R-:W-:Y:S01]  /*48f0*/  @!P2 FSETP.EQ.AND P0, PT, R35, RZ, PT ;  /* 0x000000ff2300a20b */ /* 0x020fe20003f02000 */
[----:B------:R-:W-:Y:S01]  /*4900*/  @!UPT UIADD3 URZ, UPT, UPT, URZ, URZ, URZ ;  /* 0x000000fffffff290 */ /* 0x000fe2000fffe0ff */
[----:B------:R-:W-:Y:S11]  /*4910*/  @!P2 BRA `(.L_x_75) ;  /* 0x000000000014a947 */ /* 0x000ff60003800000 */
[----:B------:R-:W-:Y:S02]  /*4920*/  LOP3.LUT P2, RZ, R64, 0xff, RZ, 0xc0, !PT ;  /* 0x000000ff40ff7812 */ /* 0x000fe4000784c0ff */
[----:B------:R-:W-:Y:S04]  /*4930*/  PLOP3.LUT P0, PT, PT, PT, UP0, 0x80, 0x8 ;  /* 0x000000000008781c */ /* 0x000fe80003f0f008 */
[----:B------:R-:W-:Y:S07]  /*4940*/  PLOP3.LUT P0, PT, P0, PT, PT, 0x8, 0x80 ;  /* 0x000000000080781c */ /* 0x000fee000070e170 */
[----:B------:R-:W-:Y:S11]  /*4950*/  @P2 FSETP.EQ.AND P0, PT, R35, RZ, PT ;  /* 0x000000ff2300220b */ /* 0x000ff60003f02000 */
[----:B------:R-:W-:Y:S02]  /*4960*/  @!UPT UIADD3 URZ, UPT, UPT, URZ, URZ, URZ ;  /* 0x000000fffffff290 */ /* 0x000fe4000fffe0ff */
.L_x_75:
[----:B------:R-:W5:Y:S01]  /*4970*/  SYNCS.PHASECHK.TRANS64.TRYWAIT P2, [UR4+0x40], R14 ;  /* 0x0000400eff0075a7 */ /* 0x000f620008041104 */
[----:B------:R-:W-:Y:S04]  /*4980*/  ELECT P4, URZ, PT ;  /* 0x0000000000ff782f */ /* 0x000fe80003880000 */
[----:B------:R-:W-:Y:S11]  /*4990*/  PLOP3.LUT P4, PT, P0, P4, PT, 0xf2, 0x2f ;  /* 0x00000000002f781c */ /* 0x000ff60000789e72 */
[----:B------:R-:W-:Y:S02]  /*49a0*/  @!UPT UIADD3 URZ, UPT, UPT, URZ, URZ, URZ ;  /* 0x000000fffffff290 */ /* 0x000fe4000fffe0ff */
[----:B--2---:R-:W-:Y:S05]  /*49b0*/  @!P4 IADD3 R8, P0, PT, R32, 0x580, RZ ;  /* 0x000005802008c810 */ /* 0x004fea0007f1e0ff */
[----:B---3--:R-:W-:Y:S01]  /*49c0*/  @!P4 IMAD.X R2, RZ, RZ, R33, P0 ;  /* 0x000000ffff02c224 */ /* 0x008fe200000e0621 */
[----:B-----5:R-:W-:Y:S07]  /*49d0*/  @!P2 BRA `(.L_x_76) ;  /* 0x0000004400b4a947 */ /* 0x020fee0003800000 */
.L_x_159:
[----:B------:R-:W-:Y:S01]  /*49e0*/  @!P4 R2UR UR6, R8 ;  /* 0x000000000806c2ca */ /* 0x000fe200000e0000 */
[----:B------:R-:W-:Y:S01]  /*49f0*/  VOTEU.ALL UP1, P4 ;  /* 0x0000000000ff7886 */ /* 0x000fe20002020000 */
[----:B------:R-:W-:Y:S01]  /*4a00*/  @!P4 R2UR UR5, R2 ;  /* 0x000000000205c2ca */ /* 0x000fe200000e0000 */
[----:B--2---:R-:W-:Y:S01]  /*4a10*/  @!P4 IMAD.MOV.U32 R0, RZ, RZ, 0x2000 ;  /* 0x00002000ff00c424 */ /* 0x004fe200078e00ff */
[----:B------:R-:W-:Y:S01]  /*4a20*/  UMOV UR8, 0x0 ;  /* 0x0000000000087882 */ /* 0x000fe20000000000 */
[----:B------:R-:W-:Y:S01]  /*4a30*/  UMOV UR9, 0x10000000 ;  /* 0x1000000000097882 */ /* 0x000fe20000000000 */
[----:B------:R-:W-:Y:S01]  /*4a40*/  @!UP1 UIADD3 UR32, UPT, UPT, UR4, 0x400, URZ ;  /* 0x0000040004209890 */ /* 0x000fe2000fffe0ff */
[----:B------:R-:W-:Y:S01]  /*4a50*/  VOTEU.ALL UP1, P4 ;  /* 0x0000000000ff7886 */ /* 0x000fe20002020000 */
[----:B------:R-:W-:Y:S05]  /*4a60*/  UMOV UR36, UR60 ;  /* 0x0000003c00247c82 */ /* 0x000fea0008000000 */
[----:B------:R-:W-:Y:S02]  /*4a70*/  IMAD.U32 R8, RZ, RZ, UR6 ;  /* 0x00000006ff087e24 */ /* 0x000fe4000f8e00ff */
[----:B------:R-:W-:Y:S01]  /*4a80*/  IMAD.U32 R9, RZ, RZ, UR5 ;  /* 0x00000005ff097e24 */ /* 0x000fe2000f8e00ff */
[----:B------:R-:W-:Y:S02]  /*4a90*/  UPRMT UR5, UR45, 0x654, UR33 ;  /* 0x000006542d057896 */ /* 0x000fe40008000021 */
[----:B------:R-:W-:Y:S02]  /*4aa0*/  @!P4 R2UR UR6, R8 ;  /* 0x000000000806c2ca */ /* 0x000fe400000e0000 */
[----:B------:R-:W-:Y:S02]  /*4ab0*/  @!P4 R2UR UR7, R9 ;  /* 0x000000000907c2ca */ /* 0x000fe400000e0000 */
[----:B------:R-:W-:Y:S05]  /*4ac0*/  @!P4 IADD3 R8, P0, PT, R32, 0x580, RZ ;  /* 0x000005802008c810 */ /* 0x000fea0007f1e0ff */
[----:B------:R-:W-:Y:S06]  /*4ad0*/  @!P4 IMAD.X R2, RZ, RZ, R33, P0 ;  /* 0x000000ffff02c224 */ /* 0x000fec00000e0621 */
[----:B------:R2:W-:Y:S01]  /*4ae0*/  @!UP1 UTMALDG.3D [UR32], [UR6], desc[UR8] ;  /* 0x00000820060095b4 */ /* 0x0005e20008011000 */
[----:B------:R2:W-:Y:S01]  /*4af0*/  @!P4 SYNCS.ARRIVE.TRANS64.RED.A0TR RZ, [UR4+0x20], R0 ;  /* 0x00002000ffffc9a7 */ /* 0x0005e20008300404 */
[----:B------:R-:W-:Y:S01]  /*4b00*/  SYNCS.ARRIVE.TRANS64.RED.A1T0 RZ, [UR5], RZ ;  /* 0x000000ffffff79a7 */ /* 0x000fe20008100405 */
[----:B------:R-:W3:Y:S02]  /*4b10*/  SYNCS.PHASECHK.TRANS64.TRYWAIT P2, [UR4+0x48], R14 ;  /* 0x0000480eff0075a7 */ /* 0x000ee40008041104 */
[----:B--23--:R-:W-:Y:S05]  /*4b20*/  @!P2 BRA `(.L_x_77) ;  /* 0x000000440078a947 */ /* 0x00cfea0003800000 */
.L_x_161:
[----:B------:R-:W-:Y:S01]  /*4b30*/  @!P4 R2UR UR6, R8 ;  /* 0x000000000806c2ca */ /* 0x000fe200000e0000 */
[----:B------:R-:W-:Y:S01]  /*4b40*/  VOTEU.ALL UP1, P4 ;  /* 0x0000000000ff7886 */ /* 0x000fe20002020000 */
[----:B------:R-:W-:Y:S01]  /*4b50*/  @!P4 R2UR UR5, R2 ;  /* 0x000000000205c2ca */ /* 0x000fe200000e0000 */
[----:B--2---:R-:W-:Y:S01]  /*4b60*/  @!P4 IMAD.MOV.U32 R0, RZ, RZ, 0x2000 ;  /* 0x00002000ff00c424 */ /* 0x004fe200078e00ff */
[----:B------:R-:W-:Y:S01]  /*4b70*/  UMOV UR8, 0x0 ;  /* 0x0000000000087882 */ /* 0x000fe20000000000 */
[----:B------:R-:W-:Y:S01]  /*4b80*/  UMOV UR9, 0x10000000 ;  /* 0x1000000000097882 */ /* 0x000fe20000000000 */
[----:B------:R-:W-:Y:S02]  /*4b90*/  @!UP1 UIADD3 UR26, UPT, UPT, UR34, 0x20, URZ ;  /* 0x00000020221a9890 */ /* 0x000fe4000fffe0ff */
[----:B------:R-:W-:Y:S01]  /*4ba0*/  @!UP1 UIADD3 UR24, UPT, UPT, UR4, 0x2400, URZ ;  /* 0x0000240004189890 */ /* 0x000fe2000fffe0ff */
[----:B------:R-:W-:Y:S01]  /*4bb0*/  VOTEU.ALL UP1, P4 ;  /* 0x0000000000ff7886 */ /* 0x000fe20002020000 */
[----:B------:R-:W-:Y:S01]  /*4bc0*/  UMOV UR27, UR35 ;  /* 0x00000023001b7c82 */ /* 0x000fe20008000000 */
[----:B------:R-:W-:Y:S02]  /*4bd0*/  UMOV UR28, UR60 ;  /* 0x0000003c001c7c82 */ /* 0x000fe40008000000 */
        /* <DEDUP_REMOVED lines=12> */
.L_x_163:
[----:B------:R-:W3:Y:S01]  /*4ca0*/  LDC.64 R12, c[0x0][0xb18] ;  /* 0x0002c600ff0c7b82 */ /* 0x000ee20000000a00 */
[----:B------:R-:W-:Y:S01]  /*4cb0*/  @!P4 R2UR UR5, R2 ;  /* 0x000000000205c2ca */ /* 0x000fe200000e0000 */
[----:B------:R-:W-:Y:S01]  /*4cc0*/  VOTEU.ALL UP1, P4 ;  /* 0x0000000000ff7886 */ /* 0x000fe20002020000 */
[----:B------:R-:W-:Y:S01]  /*4cd0*/  @!P4 R2UR UR6, R8 ;  /* 0x000000000806c2ca */ /* 0x000fe200000e0000 */
[----:B--2---:R-:W-:Y:S01]  /*4ce0*/  @!P4 IMAD.MOV.U32 R0, RZ, RZ, 0x2000 ;  /* 0x00002000ff00c424 */ /* 0x004fe200078e00ff */
[----:B------:R-:W-:Y:S03]  /*4cf0*/  UMOV UR8, 0x0 ;  /* 0x0000000000087882 */ /* 0x000fe60000000000 */
[----:B------:R-:W2:Y:S01]  /*4d00*/  @!P1 LDC R2, c[0x0][0xb0c] ;  /* 0x0002c300ff029b82 */ /* 0x000ea20000000800 */
[----:B------:R-:W-:Y:S01]  /*4d10*/  @!UP1 UIADD3 UR18, UPT, UPT, UR34, 0x40, URZ ;  /* 0x0000004022129890 */ /* 0x000fe2000fffe0ff */
[----:B------:R-:W-:Y:S01]  /*4d20*/  @P3 SHF.R.U32.HI R27, RZ, 0x10, R21 ;  /* 0x00000010ff1b3819 */ /* 0x000fe20000011615 */
[----:B------:R-:W-:Y:S01]  /*4d30*/  @!UP1 UIADD3 UR16, UPT, UPT, UR4, 0x4400, URZ ;  /* 0x0000440004109890 */ /* 0x000fe2000fffe0ff */
[----:B------:R-:W-:Y:S01]  /*4d40*/  VIADD R29, R29, 0x1 ;  /* 0x000000011d1d7836 */ /* 0x000fe20000000000 */
[----:B------:R-:W-:Y:S01]  /*4d50*/  VOTEU.ALL UP1, P4 ;  /* 0x0000000000ff7886 */ /* 0x000fe20002020000 */
[----:B------:R-:W-:Y:S01]  /*4d60*/  UMOV UR9, 0x10000000 ;  /* 0x1000000000097882 */ /* 0x000fe20000000000 */
[----:B------:R-:W-:Y:S01]  /*4d70*/  UMOV UR19, UR35 ;  /* 0x0000002300137c82 */ /* 0x000fe20008000000 */
[----:B------:R-:W-:Y:S01]  /*4d80*/  IMAD.U32 R9, RZ, RZ, UR5 ;  /* 0x00000005ff097e24 */ /* 0x000fe2000f8e00ff */
[----:B------:R-:W-:Y:S01]  /*4d90*/  UMOV UR20, UR60 ;  /* 0x0000003c00147c82 */ /* 0x000fe20008000000 */
[----:B------:R-:W-:Y:S01]  /*4da0*/  IMAD.U32 R8, RZ, RZ, UR6 ;  /* 0x00000006ff087e24 */ /* 0x000fe2000f8e00ff */
[----:B------:R-:W-:Y:S02]  /*4db0*/  UPRMT UR5, UR45, 0x654, UR17 ;  /* 0x000006542d057896 */ /* 0x000fe40008000011 */
[----:B------:R-:W-:Y:S02]  /*4dc0*/  @!P4 R2UR UR7, R9 ;  /* 0x000000000907c2ca */ /* 0x000fe400000e0000 */
[----:B------:R-:W-:Y:S02]  /*4dd0*/  @!P4 R2UR UR6, R8 ;  /* 0x000000000806c2ca */ /* 0x000fe400000e0000 */
[----:B------:R-:W5:Y:S11]  /*4de0*/  LDC.64 R8, c[0x0][0xb10] ;  /* 0x0002c400ff087b82 */ /* 0x000f760000000a00 */
[----:B------:R1:W-:Y:S01]  /*4df0*/  @!UP1 UTMALDG.3D [UR16], [UR6], desc[UR8] ;  /* 0x00000810060095b4 */ /* 0x0003e20008011000 */
[----:B------:R4:W-:Y:S01]  /*4e00*/  @!P4 SYNCS.ARRIVE.TRANS64.RED.A0TR RZ, [UR4+0x30], R0 ;  /* 0x00003000ffffc9a7 */ /* 0x0009e20008300404 */
[C---:B-----5:R-:W-:Y:S01]  /*4e10*/  @!P1 IMAD.HI.U32 R8, R11.reuse, R8, RZ ;  /* 0x000000080b089227 */ /* 0x060fe200078e00ff */
[----:B---3--:R-:W-:Y:S02]  /*4e20*/  @!P1 ISETP.NE.AND P0, PT, R12, 0x1, PT ;  /* 0x000000010c00980c */ /* 0x008fe40003f05270 */
[----:B--2---:R-:W-:Y:S01]  /*4e30*/  @!P1 ISETP.NE.AND P2, PT, R2, 0x1, PT ;  /* 0x000000010200980c */ /* 0x004fe20003f45270 */
[----:B------:R-:W-:Y:S01]  /*4e40*/  SYNCS.ARRIVE.TRANS64.RED.A1T0 RZ, [UR5], RZ ;  /* 0x000000ffffff79a7 */ /* 0x000fe20008100405 */
[C---:B------:R-:W-:Y:S01]  /*4e50*/  @!P1 IMAD.HI.U32 R13, R10.reuse, R13, RZ ;  /* 0x0000000d0a0d9227 */ /* 0x040fe200078e00ff */
[----:B------:R-:W-:Y:S04]  /*4e60*/  @!P1 SHF.R.U32.HI R8, RZ, R9, R8 ;  /* 0x00000009ff089219 */ /* 0x000fe80000011608 */
[----:B------:R-:W-:Y:S01]  /*4e70*/  @!P1 SEL R8, R11, R8, !P2 ;  /* 0x000000080b089207 */ /* 0x000fe20005000000 */
[----:B------:R-:W2:Y:S01]  /*4e80*/  SYNCS.PHASECHK.TRANS64.TRYWAIT P5, [UR4+0x58], R14 ;  /* 0x0000580eff0075a7 */ /* 0x000ea200080a1104 */
[----:B----4-:R-:W3:Y:S02]  /*4e90*/  @!P1 LDC R0, c[0x0][0xb20] ;  /* 0x0002c800ff009b82 */ /* 0x010ee40000000800 */
[----:B---3--:R-:W-:Y:S04]  /*4ea0*/  @!P1 SHF.R.U32.HI R0, RZ, R0, R13 ;  /* 0x00000000ff009219 */ /* 0x008fe8000001160d */
[----:B------:R-:W-:Y:S05]  /*4eb0*/  @!P1 SEL R9, R10, R0, !P0 ;  /* 0x000000000a099207 */ /* 0x000fea0004000000 */
[----:B------:R-:W-:Y:S02]  /*4ec0*/  @!P1 IMAD.IADD R0, R9, 0x1, -R8 ;  /* 0x0000000109009824 */ /* 0x000fe400078e0a08 */
[----:B------:R-:W-:Y:S02]  /*4ed0*/  @!P1 IMAD.IADD R8, R8, 0x1, -R9 ;  /* 0x0000000108089824 */ /* 0x000fe400078e0a09 */
[----:B------:R-:W-:Y:S02]  /*4ee0*/  @!P1 IMAD R11, R0, R2, R11 ;  /* 0x00000002000b9224 */ /* 0x000fe400078e020b */
[----:B------:R-:W-:Y:S01]  /*4ef0*/  @!P1 IMAD R10, R8, R12, R10 ;  /* 0x0000000c080a9224 */ /* 0x000fe200078e020a */
[----:B-12---:R-:W-:Y:S06]  /*4f00*/  @!P5 BRA `(.L_x_79) ;  /* 0x0000004000b0d947 */ /* 0x006fec0003800000 */
.L_x_165:
[----:B------:R-:W-:Y:S01]  /*4f10*/  @!P4 IADD3 R2, P0, PT, R32, 0x580, RZ ;  /* 0x000005802002c810 */ /* 0x000fe20007f1e0ff */
[----:B------:R-:W-:Y:S01]  /*4f20*/  VOTEU.ALL UP1, P4 ;  /* 0x0000000000ff7886 */ /* 0x000fe20002020000 */
[----:B------:R-:W-:Y:S01]  /*4f30*/  UMOV UR18, 0x0 ;  /* 0x0000000000127882 */ /* 0x000fe20000000000 */
[----:B------:R-:W-:Y:S01]  /*4f40*/  UMOV UR19, 0x10000000 ;  /* 0x1000000000137882 */ /* 0x000fe20000000000 */
[----:B------:R-:W-:Y:S01]  /*4f50*/  @!P4 R2UR UR6, R2 ;  /* 0x000000000206c2ca */ /* 0x000fe200000e0000 */
[----:B-1----:R-:W-:Y:S01]  /*4f60*/  @!P4 IMAD.X R0, RZ, RZ, R33, P0 ;  /* 0x000000ffff00c224 */ /* 0x002fe200000e0621 */
[----:B------:R-:W-:Y:S01]  /*4f70*/  @!UP1 UIADD3 UR10, UPT, UPT, UR34, 0x60, URZ ;  /* 0x00000060220a9890 */ /* 0x000fe2000fffe0ff */
[----:B------:R-:W-:Y:S01]  /*4f80*/  ISETP.NE.AND P0, PT, R29, 0x2, PT ;  /* 0x000000021d00780c */ /* 0x000fe20003f05270 */
[----:B------:R-:W-:Y:S01]  /*4f90*/  @!UP1 UIADD3 UR8, UPT, UPT, UR4, 0x6400, URZ ;  /* 0x0000640004089890 */ /* 0x000fe2000fffe0ff */
[----:B------:R-:W-:Y:S01]  /*4fa0*/  LOP3.LUT R30, R30, 0x1, RZ, 0x3c, !PT ;  /* 0x000000011e1e7812 */ /* 0x000fe200078e3cff */
[----:B------:R-:W-:Y:S01]  /*4fb0*/  @!UP1 UIADD3 UR9, UPT, UPT, UR4, 0x38, URZ ;  /* 0x0000003804099890 */ /* 0x000fe2000fffe0ff */
[----:B------:R-:W-:Y:S01]  /*4fc0*/  @!P4 R2UR UR5, R0 ;  /* 0x000000000005c2ca */ /* 0x000fe200000e0000 */
[----:B------:R-:W-:Y:S01]  /*4fd0*/  VOTEU.ALL UP1, P4 ;  /* 0x0000000000ff7886 */ /* 0x000fe20002020000 */
[----:B------:R-:W-:Y:S01]  /*4fe0*/  UMOV UR11, UR35 ;  /* 0x00000023000b7c82 */ /* 0x000fe20008000000 */
[----:B------:R-:W-:Y:S01]  /*4ff0*/  UMOV UR12, UR60 ;  /* 0x0000003c000c7c82 */ /* 0x000fe20008000000 */
[----:B------:R-:W-:Y:S01]  /*5000*/  @P3 R2UR UR60, R27 ;  /* 0x000000001b3c32ca */ /* 0x000fe200000e0000 */
[----:B------:R-:W-:Y:S01]  /*5010*/  IMAD.IADD R14, R10, 0x1, R62 ;  /* 0x000000010a0e7824 */ /* 0x000fe200078e023e */
[----:B------:R-:W-:Y:S01]  /*5020*/  SEL R0, RZ, 0x1, P0 ;  /* 0x00000001ff007807 */ /* 0x000fe20000000000 */
[----:B------:R-:W-:Y:S01]  /*5030*/  IMAD.U32 R8, RZ, RZ, UR6 ;  /* 0x00000006ff087e24 */ /* 0x000fe2000f8e00ff */
[----:B------:R-:W-:Y:S01]  /*5040*/  SEL R29, R29, RZ, P0 ;  /* 0x000000ff1d1d7207 */ /* 0x000fe20000000000 */
[----:B------:R-:W-:Y:S01]  /*5050*/  IMAD.IADD R15, R11, 0x1, R63 ;  /* 0x000000010b0f7824 */ /* 0x000fe200078e023f */
[----:B------:R-:W-:Y:S02]  /*5060*/  LOP3.LUT R28, R28, R0, RZ, 0x3c, !PT ;  /* 0x000000001c1c7212 */ /* 0x000fe400078e3cff */
[----:B------:R-:W-:Y:S01]  /*5070*/  @!P4 R2UR UR6, R8 ;  /* 0x000000000806c2ca */ /* 0x000fe200000e0000 */
[----:B------:R-:W-:Y:S05]  /*5080*/  IMAD.U32 R9, RZ, RZ, UR5 ;  /* 0x00000005ff097e24 */ /* 0x000fea000f8e00ff */
[----:B------:R-:W-:Y:S11]  /*5090*/  @!P4 R2UR UR7, R9 ;  /* 0x000000000907c2ca */ /* 0x000ff600000e0000 */
[----:B------:R-:W-:Y:S02]  /*50a0*/  @!UPT UIADD3 URZ, UPT, UPT, URZ, URZ, URZ ;  /* 0x000000fffffff290 */ /* 0x000fe4000fffe0ff */
[----:B------:R3:W-:Y:S01]  /*50b0*/  @!UP1 UTMALDG.3D [UR8], [UR6], desc[UR18] ;  /* 0x00001208060095b4 */ /* 0x0007e20008011000 */
[----:B------:R3:W-:Y:S01]  /*50c0*/  @!P4 SYNCS.ARRIVE.TRANS64.RED.A0TR RZ, [UR4+0x38], R25 ;  /* 0x00003819ffffc9a7 */ /* 0x0007e20008300404 */
[----:B------:R-:W-:Y:S01]  /*50d0*/  UPLOP3.LUT UP1, UPT, UPT, UPT, UPT, 0x80, 0x8 ;  /* 0x000000000008789c */ /* 0x000fe20003f2f070 */
[----:B------:R-:W-:Y:S01]  /*50e0*/  SYNCS.ARRIVE.TRANS64.RED.A1T0 RZ, [UR13], RZ ;  /* 0x000000ffffff79a7 */ /* 0x000fe2000810040d */
[----:B------:R-:W-:Y:S09]  /*50f0*/  @P3 BRA `(.L_x_80) ;  /* 0xfffffff0009c3947 */ /* 0x000ff2000383ffff */
[----:B------:R-:W-:-:S04]  /*5100*/  SHF.L.U32 R2, R30, 0x1f, RZ ;  /* 0x0000001f1e027819 */ /* 0x000fc800000006ff */
[----:B------:R-:W1:Y:S02]  /*5110*/  SYNCS.PHASECHK.TRANS64.TRYWAIT P0, [UR4+0x40], R2 ;  /* 0x00004002ff0075a7 */ /* 0x000e640008001104 */
[----:B-1----:R-:W-:Y:S05]  /*5120*/  @!P0 BRA `(.L_x_81) ;  /* 0x0000004000408947 */ /* 0x002fea0003800000 */
.L_x_167:
[----:B------:R-:W2:Y:S02]  /*5130*/  SYNCS.PHASECHK.TRANS64.TRYWAIT P0, [UR4+0x48], R2 ;  /* 0x00004802ff0075a7 */ /* 0x000ea40008001104 */
[----:B--2---:R-:W-:Y:S05]  /*5140*/  @!P0 BRA `(.L_x_82) ;  /* 0x0000004000508947 */ /* 0x004fea0003800000 */
.L_x_169:
[----:B------:R-:W2:Y:S02]  /*5150*/  SYNCS.PHASECHK.TRANS64.TRYWAIT P0, [UR4+0x50], R2 ;  /* 0x00005002ff0075a7 */ /* 0x000ea40008001104 */
[----:B--2---:R-:W-:Y:S05]  /*5160*/  @!P0 BRA `(.L_x_83) ;  /* 0x0000004000608947 */ /* 0x004fea0003800000 */
.L_x_171:
[----:B-1----:R-:W-:-:S07]  /*5170*/  MOV R0, UR4 ;  /* 0x0000000400007c02 */ /* 0x002fce0008000f00 */
.L_x_84:
[----:B-1----:R-:W-:-:S04]  /*5180*/  SHF.L.U32 R2, R30, 0x1f, RZ ;  /* 0x0000001f1e027819 */ /* 0x002fc800000006ff */
[----:B------:R1:W2:Y:S03]  /*5190*/  SYNCS.PHASECHK.TRANS64.TRYWAIT P0, [R0+URZ+0x58], R2 ;  /* 0x00005802000075a7 */ /* 0x0002a600080011ff */
[----:B--2---:R-:W-:Y:S05]  /*51a0*/  @!P0 NANOSLEEP.SYNCS 0x989680 ;  /* 0x009896800000895d */ /* 0x004fea0003900000 */
[----:B------:R-:W2:Y:S02]  /*51b0*/  @!P0 SYNCS.PHASECHK.TRANS64 P0, [R0+URZ+0x58], R2 ;  /* 0x00005802000085a7 */ /* 0x000ea400080010ff */
[----:B--23--:R-:W-:Y:S05]  /*51c0*/  @P0 EXIT ;  /* 0x000000000000094d */ /* 0x00cfea0003800000 */
[----:B------:R-:W-:Y:S05]  /*51d0*/  BRA `(.L_x_84) ;  /* 0xfffffffc00e87947 */ /* 0x000fea000383ffff */
.L_x_69:
[----:B------:R-:W-:-:S06]  /*51e0*/  UISETP.GE.AND UP1, UPT, UR10, 0x4, UPT ;  /* 0x000000040a00788c */ /* 0x000fcc000bf26270 */
[----:B------:R-:W-:-:S13]  /*51f0*/  PLOP3.LUT P0, PT, PT, PT, UP1, 0x80, 0x8 ;  /* 0x000000000008781c */ /* 0x000fda0003f0f018 */
[----:B------:R-:W-:Y:S05]  /*5200*/  @!P0 EXIT ;  /* 0x000000000000894d */ /* 0x000fea0003800000 */
[----:B------:R-:W-:Y:S01]  /*5210*/  BAR.SYNC.DEFER_BLOCKING 0x6, 0xa0 ;  /* 0x0182800000007b1d */ /* 0x000fe20000010000 */
[C---:B------:R-:W-:Y:S01]  /*5220*/  IMAD.SHL.U32 R4, R77.reuse, 0x20, RZ ;  /* 0x000000204d047824 */ /* 0x040fe200078e00ff */
[C---:B------:R-:W-:Y:S01]  /*5230*/  R2P PR, R77.reuse, 0x6 ;  /* 0x000000064d007804 */ /* 0x040fe20000000000 */
[C---:B------:R-:W-:Y:S01]  /*5240*/  IMAD.SHL.U32 R68, R77.reuse, 0x4, RZ ;  /* 0x000000044d447824 */ /* 0x040fe200078e00ff */
[----:B------:R-:W-:Y:S01]  /*5250*/  CS2R R72, SRZ ;  /* 0x0000000000487805 */ /* 0x000fe2000001ff00 */
[C---:B------:R-:W-:Y:S01]  /*5260*/  IMAD.U32 R32, R77.reuse, 0x10000, RZ ;  /* 0x000100004d207824 */ /* 0x040fe200078e00ff */
[----:B------:R-:W-:Y:S02]  /*5270*/  UMOV UR36, 0x400 ;  /* 0x0000040000247882 */ /* 0x000fe40000000000 */
[----:B------:R-:W1:Y:S01]  /*5280*/  LDC R67, c[0x0][0x370] ;  /* 0x0000dc00ff437b82 */ /* 0x000e620000000800 */
[----:B------:R-:W-:Y:S01]  /*5290*/  ULEA UR36, UR45, UR36, 0x18 ;  /* 0x000000242d247291 */ /* 0x000fe2000f8ec0ff */
[C---:B------:R-:W-:Y:S01]  /*52a0*/  LOP3.LUT R3, R4.reuse, 0xe0, RZ, 0xc0, !PT ;  /* 0x000000e004037812 */ /* 0x040fe200078ec0ff */
[----:B------:R-:W-:Y:S01]  /*52b0*/  IMAD.SHL.U32 R2, R77, 0x10, RZ ;  /* 0x000000104d027824 */ /* 0x000fe200078e00ff */
[----:B------:R-:W-:Y:S01]  /*52c0*/  LOP3.LUT R4, R4, 0x100, RZ, 0xc0, !PT ;  /* 0x0000010004047812 */ /* 0x000fe200078ec0ff */
[----:B------:R-:W-:Y:S01]  /*52d0*/  UIADD3 UR4, UPT, UPT, UR36, 0x400, URZ ;  /* 0x0000040024047890 */ /* 0x000fe2000fffe0ff */
[----:B------:R-:W-:Y:S01]  /*52e0*/  LOP3.LUT R68, R3, 0x1c, R68, 0xf8, !PT ;  /* 0x0000001c03447812 */ /* 0x000fe200078ef844 */
[----:B------:R-:W-:Y:S01]  /*52f0*/  IMAD.MOV.U32 R76, RZ, RZ, 0x10 ;  /* 0x00000010ff4c7424 */ /* 0x000fe200078e00ff */
[----:B------:R-:W2:Y:S01]  /*5300*/  LDC R28, c[0x0][0xb0c] ;  /* 0x0002c300ff1c7b82 */ /* 0x000ea20000000800 */
[----:B------:R-:W-:Y:S01]  /*5310*/  SHF.R.U32.HI R3, RZ, 0x2, R77 ;  /* 0x00000002ff037819 */ /* 0x000fe2000001164d */
[----:B------:R-:W-:Y:S01]  /*5320*/  IMAD.MOV.U32 R75, RZ, RZ, 0x20 ;  /* 0x00000020ff4b7424 */ /* 0x000fe200078e00ff */
[----:B------:R-:W-:Y:S01]  /*5330*/  LOP3.LUT R32, R32, 0x600000, RZ, 0xc0, !PT ;  /* 0x0060000020207812 */ /* 0x000fe200078ec0ff */
[----:B------:R-:W-:Y:S01]  /*5340*/  IMAD.MOV.U32 R74, RZ, RZ, 0x1 ;  /* 0x00000001ff4a7424 */ /* 0x000fe200078e00ff */
[----:B------:R-:W-:Y:S01]  /*5350*/  LOP3.LUT R2, R4, 0x600, R2, 0xf8, !PT ;  /* 0x0000060004027812 */ /* 0x000fe200078ef802 */
[----:B------:R-:W-:Y:S01]  /*5360*/  IMAD.MOV.U32 R31, RZ, RZ, RZ ;  /* 0x000000ffff1f7224 */ /* 0x000fe200078e00ff */
[----:B------:R-:W-:Y:S01]  /*5370*/  LOP3.LUT R68, R68, 0x4, R3, 0x78, !PT ;  /* 0x0000000444447812 */ /* 0x000fe200078e7803 */
[----:B------:R-:W4:Y:S01]  /*5380*/  LDC R65, c[0x0][0xb20] ;  /* 0x0002c800ff417b82 */ /* 0x000f220000000800 */
[----:B------:R-:W3:Y:S01]  /*5390*/  LDS R0, [UR36+0x120] ;  /* 0x00012024ff007984 */ /* 0x000ee20008000800 */
[----:B------:R-:W-:Y:S01]  /*53a0*/  LOP3.LUT R77, R77, 0x60, RZ, 0xc0, !PT ;  /* 0x000000604d4d7812 */ /* 0x000fe200078ec0ff */
[----:B------:R-:W-:Y:S01]  /*53b0*/  IMAD.MOV.U32 R80, RZ, RZ, RZ ;  /* 0x000000ffff507224 */ /* 0x000fe200078e00ff */
[----:B------:R-:W-:Y:S01]  /*53c0*/  LOP3.LUT R68, R2, R68, RZ, 0xfc, !PT ;  /* 0x0000004402447212 */ /* 0x000fe200078efcff */
[----:B------:R-:W-:Y:S01]  /*53d0*/  IMAD.U32 R70, RZ, RZ, UR4 ;  /* 0x00000004ff467e24 */ /* 0x000fe2000f8e00ff */
[----:B------:R-:W-:Y:S01]  /*53e0*/  SEL R76, R76, 0xfffffff0, !P2 ;  /* 0xfffffff04c4c7807 */ /* 0x000fe20005000000 */
[----:B------:R-:W1:Y:S01]  /*53f0*/  LDCU.64 UR50, c[0x0][0x348] ;  /* 0x00006900ff3277ac */ /* 0x000e620008000a00 */
[----:B------:R-:W1:Y:S01]  /*5400*/  LDC R27, c[0x0][0xb30] ;  /* 0x0002cc00ff1b7b82 */ /* 0x000e620000000800 */
[----:B------:R-:W-:Y:S01]  /*5410*/  SEL R75, R75, 0xffffffe0, !P1 ;  /* 0xffffffe04b4b7807 */ /* 0x000fe20004800000 */
[----:B------:R-:W1:Y:S01]  /*5420*/  LDCU.64 UR46, c[0x0][0x888] ;  /* 0x00011100ff2e77ac */ /* 0x000e620008000a00 */
[----:B------:R-:W1:Y:S05]  /*5430*/  LDCU.64 UR48, c[0x0][0x890] ;  /* 0x00011200ff3077ac */ /* 0x000e6a0008000a00 */
[----:B------:R-:W1:Y:S01]  /*5440*/  LDC.64 R60, c[0x0][0xb10] ;  /* 0x0002c400ff3c7b82 */ /* 0x000e620000000a00 */
[----:B------:R-:W-:Y:S01]  /*5450*/  UMOV UR39, URZ ;  /* 0x000000ff00277c82 */ /* 0x000fe20008000000 */
[----:B------:R-:W-:-:S06]  /*5460*/  UMOV UR37, URZ ;  /* 0x000000ff00257c82 */ /* 0x000fcc0008000000 */
[----:B------:R-:W1:Y:S08]  /*5470*/  LDC.64 R24, c[0x0][0xb18] ;  /* 0x0002c600ff187b82 */ /* 0x000e700000000a00 */
[----:B------:R-:W1:Y:S08]  /*5480*/  LDC.64 R22, c[0x0][0xb28] ;  /* 0x0002ca00ff167b82 */ /* 0x000e700000000a00 */
[----:B------:R-:W1:Y:S01]  /*5490*/  LDC.64 R58, c[0x0][0x8b0] ;  /* 0x00022c00ff3a7b82 */ /* 0x000e620000000a00 */
[----:B---3--:R-:W-:-:S07]  /*54a0*/  IMAD.IADD R32, R0, 0x1, R32 ;  /* 0x0000000100207824 */ /* 0x008fce00078e0220 */
[----:B------:R-:W3:Y:S08]  /*54b0*/  LDC.64 R56, c[0x0][0x8a8] ;  /* 0x00022a00ff387b82 */ /* 0x000ef00000000a00 */
[----:B--2-4-:R-:W1:Y:S02]  /*54c0*/  LDC R66, c[0x0][0x374] ;  /* 0x0000dd00ff427b82 */ /* 0x014e640000000800 */
.L_x_128:
[----:B------:R-:W-:Y:S02]  /*54d0*/  LEA R0, R80, UR36, 0x3 ;  /* 0x0000002450007c11 */ /* 0x000fe4000f8e18ff */
[----:B------:R-:W-:Y:S02]  /*54e0*/  SHF.L.U32 R2, R72, 0x1f, RZ ;  /* 0x0000001f48027819 */ /* 0x000fe400000006ff */
[----:B------:R-:W-:Y:S02]  /*54f0*/  LEA R16, R80, UR36, 0x4 ;  /* 0x0000002450107c11 */ /* 0x000fe4000f8e20ff */
[----:B------:R-:W2:Y:S02]  /*5500*/  SYNCS.PHASECHK.TRANS64.TRYWAIT P0, [R0+URZ+0x70], R2 ;  /* 0x00007002000075a7 */ /* 0x000ea400080011ff */
[----:B--2---:R-:W-:Y:S05]  /*5510*/  @!P0 BRA `(.L_x_85) ;  /* 0x0000003c008c8947 */ /* 0x004fea0003800000 */
.L_x_172:
[----:B------:R-:W4:Y:S01]  /*5520*/  LDC.64 R10, c[0x0][0xb10] ;  /* 0x0002c400ff0a7b82 */ /* 0x000f220000000a00 */
[----:B------:R-:W3:Y:S01]  /*5530*/  LDS.128 R16, [R16+0x100] ;  /* 0x0001000010107984 */ /* 0x000ee20000000c00 */
[----:B-1----:R-:W-:Y:S01]  /*5540*/  ISETP.NE.AND P1, PT, R27, 0x1, PT ;  /* 0x000000011b00780c */ /* 0x002fe20003f25270 */
[----:B--2---:R-:W-:Y:S01]  /*5550*/  VIADD R0, R0, 0x80 ;  /* 0x0000008000007836 */ /* 0x004fe20000000000 */
[----:B------:R-:W-:Y:S04]  /*5560*/  ISETP.GE.AND P0, PT, R26, 0x1, PT ;  /* 0x000000011a00780c */ /* 0x000fe80003f06270 */
[----:B------:R-:W1:Y:S01]  /*5570*/  LDC.64 R8, c[0x0][0xb18] ;  /* 0x0002c600ff087b82 */ /* 0x000e620000000a00 */
[----:B------:R-:W-:Y:S01]  /*5580*/  PRMT R0, RZ, 0x654, R0 ;  /* 0x00000654ff007816 */ /* 0x000fe20000000000 */
[----:B------:R-:W-:Y:S01]  /*5590*/  @!PT LDS RZ, [RZ] ;  /* 0x00000000fffff984 */ /* 0x000fe20000000800 */
[----:B------:R-:W-:Y:S01]  /*55a0*/  @!PT LDS RZ, [RZ] ;  /* 0x00000000fffff984 */ /* 0x000fe20000000800 */
[----:B------:R-:W-:Y:S01]  /*55b0*/  @!PT LDS RZ, [RZ] ;  /* 0x00000000fffff984 */ /* 0x000fe20000000800 */
[----:B------:R-:W-:Y:S01]  /*55c0*/  @!PT LDS RZ, [RZ] ;  /* 0x00000000fffff984 */ /* 0x000fe20000000800 */
[----:B------:R2:W-:Y:S06]  /*55d0*/  MEMBAR.ALL.CTA ;  /* 0x0000000000007992 */ /* 0x0005ec0000008000 */
[----:B--2---:R-:W2:Y:S01]  /*55e0*/  FENCE.VIEW.ASYNC.S ;  /* 0x00000000000073c6 */ /* 0x004ea20000000000 */
[----:B------:R-:W1:Y:S08]  /*55f0*/  @!P1 LDC R12, c[0x0][0xb20] ;  /* 0x0002c800ff0c9b82 */ /* 0x000e700000000800 */
[----:B------:R-:W1:Y:S01]  /*5600*/  @!P1 LDC R7, c[0x0][0xb0c] ;  /* 0x0002c300ff079b82 */ /* 0x000e620000000800 */
[----:B--2---:R2:W-:Y:S01]  /*5610*/  SYNCS.ARRIVE.TRANS64.RED.A1T0 RZ, [R0+URZ], RZ ;  /* 0x000000ff00ff79a7 */ /* 0x0045e200081004ff */
[----:B---3--:R-:W-:Y:S04]  /*5620*/  LOP3.LUT P4, RZ, R18, 0x1, RZ, 0xc0, !PT ;  /* 0x0000000112ff7812 */ /* 0x008fe8000788c0ff */
[----:B------:R-:W-:Y:S09]  /*5630*/  P2R R78, PR, RZ, 0x10 ;  /* 0x00000010ff4e7803 */ /* 0x000ff20000000000 */
[----:B------:R-:W-:Y:S02]  /*5640*/  @P4 MOV R30, R16 ;  /* 0x00000010001e4202 */ /* 0x000fe40000000f00 */
[----:B------:R-:W-:Y:S01]  /*5650*/  @P4 LOP3.LUT R29, R17, 0xffff, RZ, 0xc0, !PT ;  /* 0x0000ffff111d4812 */ /* 0x000fe200078ec0ff */
[----:B--2-4-:R-:W-:Y:S06]  /*5660*/  @!P0 BRA `(.L_x_86) ;  /* 0x0000000000a48947 */ /* 0x014fec0003800000 */
[----:B------:R-:W-:Y:S01]  /*5670*/  IMAD.HI.U32 R0, R66, R25, RZ ;  /* 0x0000001942007227 */ /* 0x000fe200078e00ff */
[----:B------:R-:W-:Y:S02]  /*5680*/  ISETP.NE.AND P0, PT, R24, 0x1, PT ;  /* 0x000000011800780c */ /* 0x000fe40003f05270 */
[----:B------:R-:W-:Y:S01]  /*5690*/  ISETP.NE.AND P2, PT, R26, 0x1, PT ;  /* 0x000000011a00780c */ /* 0x000fe20003f45270 */
[----:B------:R-:W-:Y:S01]  /*56a0*/  IMAD.HI.U32 R4, R67, R60, RZ ;  /* 0x0000003c43047227 */ /* 0x000fe200078e00ff */
[----:B------:R-:W-:Y:S02]  /*56b0*/  SHF.R.U32.HI R0, RZ, R65, R0 ;  /* 0x00000041ff007219 */ /* 0x000fe40000011600 */
[----:B------:R-:W-:Y:S01]  /*56c0*/  ISETP.NE.AND P3, PT, R28, 0x1, PT ;  /* 0x000000011c00780c */ /* 0x000fe20003f65270 */
[----:B------:R-:W-:Y:S01]  /*56d0*/  IMAD.HI.U32 R6, R29, R25, RZ ;  /* 0x000000191d067227 */ /* 0x000fe200078e00ff */
[-C--:B------:R-:W-:Y:S02]  /*56e0*/  SHF.R.U32.HI R4, RZ, R61.reuse, R4 ;  /* 0x0000003dff047219 */ /* 0x080fe40000011604 */
[----:B------:R-:W-:Y:S01]  /*56f0*/  SEL R0, R66, R0, !P0 ;  /* 0x0000000042007207 */ /* 0x000fe20004000000 */
[----:B------:R-:W-:Y:S01]  /*5700*/  IMAD.HI.U32 R5, R30, R60, RZ ;  /* 0x0000003c1e057227 */ /* 0x000fe200078e00ff */
[----:B------:R-:W-:Y:S03]  /*5710*/  SEL R4, R67, R4, !P3 ;  /* 0x0000000443047207 */ /* 0x000fe60005800000 */
[-C--:B------:R-:W-:Y:S01]  /*5720*/  IMAD.HI.U32 R3, R0, R22.reuse, RZ ;  /* 0x0000001600037227 */ /* 0x080fe200078e00ff */
[----:B------:R-:W-:Y:S03]  /*5730*/  SHF.R.U32.HI R5, RZ, R61, R5 ;  /* 0x0000003dff057219 */ /* 0x000fe60000011605 */
[----:B------:R-:W-:Y:S01]  /*5740*/  IMAD.HI.U32 R2, R4, R22, RZ ;  /* 0x0000001604027227 */ /* 0x000fe200078e00ff */
[----:B------:R-:W-:Y:S02]  /*5750*/  @P2 SHF.R.U32.HI R0, RZ, R23, R3 ;  /* 0x00000017ff002219 */ /* 0x000fe40000011603 */
[----:B------:R-:W-:Y:S02]  /*5760*/  SHF.R.U32.HI R3, RZ, R65, R6 ;  /* 0x00000041ff037219 */ /* 0x000fe40000011606 */
[----:B------:R-:W-:Y:S01]  /*5770*/  @P2 SHF.R.U32.HI R4, RZ, R23, R2 ;  /* 0x00000017ff042219 */ /* 0x000fe20000011602 */
[----:B------:R-:W-:Y:S01]  /*5780*/  IMAD R0, R26, R0, RZ ;  /* 0x000000001a007224 */ /* 0x000fe200078e02ff */
[----:B------:R-:W-:Y:S02]  /*5790*/  SEL R3, R29, R3, !P0 ;  /* 0x000000031d037207 */ /* 0x000fe40004000000 */
[----:B------:R-:W-:Y:S01]  /*57a0*/  SEL R2, R30, R5, !P3 ;  /* 0x000000051e027207 */ /* 0x000fe20005800000 */
[----:B------:R-:W-:Y:S01]  /*57b0*/  IMAD R5, R26, R4, RZ ;  /* 0x000000041a057224 */ /* 0x000fe200078e02ff */
[C---:B------:R-:W-:Y:S01]  /*57c0*/  ISETP.GE.AND P0, PT, R3.reuse, R0, PT ;  /* 0x000000000300720c */ /* 0x040fe20003f06270 */
[C---:B------:R-:W-:Y:S03]  /*57d0*/  IMAD.HI.U32 R0, R3.reuse, R22, RZ ;  /* 0x0000001603007227 */ /* 0x040fe600078e00ff */
[C---:B------:R-:W-:Y:S02]  /*57e0*/  ISETP.GE.OR P0, PT, R2.reuse, R5, P0 ;  /* 0x000000050200720c */ /* 0x040fe40000706670 */
[----:B------:R-:W-:Y:S04]  /*57f0*/  SHF.R.U32.HI R0, RZ, R23, R0 ;  /* 0x00000017ff007219 */ /* 0x000fe80000011600 */
[C---:B------:R-:W-:Y:S05]  /*5800*/  SEL R6, R3.reuse, R0, !P2 ;  /* 0x0000000003067207 */ /* 0x040fea0005000000 */
        /* <DEDUP_REMOVED lines=14> */
[----:B------:R-:W-:Y:S07]  /*58f0*/  IMAD R29, R3, R24, R29 ;  /* 0x00000018031d7224 */ /* 0x000fee00078e021d */
.L_x_86:
[----:B-1----:R-:W-:Y:S01]  /*5900*/  @!P1 ISETP.NE.AND P0, PT, R8, 0x1, PT ;  /* 0x000000010800980c */ /* 0x002fe20003f05270 */
[----:B------:R-:W-:Y:S01]  /*5910*/  @!P1 IMAD.HI.U32 R2, R29, R9, RZ ;  /* 0x000000091d029227 */ /* 0x000fe200078e00ff */
[----:B------:R-:W-:Y:S01]  /*5920*/  R2UR UR5, R15 ;  /* 0x000000000f0572ca */ /* 0x000fe200000e0000 */
[----:B------:R-:W-:Y:S01]  /*5930*/  BSSY.RECONVERGENT B6, `(.L_x_87) ;  /* 0x0000031000067945 */ /* 0x000fe20003800200 */
[----:B------:R-:W-:Y:S01]  /*5940*/  R2UR UR4, R14 ;  /* 0x000000000e0472ca */ /* 0x000fe200000e0000 */
[----:B------:R-:W-:Y:S01]  /*5950*/  @!P1 IMAD.HI.U32 R0, R30, R10, RZ ;  /* 0x0000000a1e009227 */ /* 0x000fe200078e00ff */
[----:B------:R-:W-:Y:S02]  /*5960*/  @!P1 SHF.R.U32.HI R2, RZ, R12, R2 ;  /* 0x0000000cff029219 */ /* 0x000fe40000011602 */
[----:B------:R-:W-:Y:S01]  /*5970*/  @!P1 ISETP.NE.AND P2, PT, R7, 0x1, PT ;  /* 0x000000010700980c */ /* 0x000fe20003f45270 */
[----:B------:R-:W-:Y:S01]  /*5980*/  VIADD R80, R80, 0x1 ;  /* 0x0000000150507836 */ /* 0x000fe20000000000 */
[----:B------:R-:W-:Y:S02]  /*5990*/  @!P1 SEL R2, R29, R2, !P0 ;  /* 0x000000021d029207 */ /* 0x000fe40004000000 */
[----:B------:R-:W-:Y:S02]  /*59a0*/  @!P1 SHF.R.U32.HI R0, RZ, R11, R0 ;  /* 0x0000000bff009219 */ /* 0x000fe40000011600 */
[----:B------:R-:W-:Y:S01]  /*59b0*/  LOP3.LUT P0, RZ, R70, 0x3f0, RZ, 0xc0, !PT ;  /* 0x000003f046ff7812 */ /* 0x000fe2000780c0ff */
[----:B------:R-:W-:Y:S01]  /*59c0*/  USHF.L.U32 UR42, UR5, 0x6, URZ ;  /* 0x00000006052a7899 */ /* 0x000fe200080006ff */
[----:B------:R-:W-:Y:S01]  /*59d0*/  @!P1 SEL R3, R30, R0, !P2 ;  /* 0x000000001e039207 */ /* 0x000fe20005000000 */
[----:B------:R-:W-:Y:S01]  /*59e0*/  USHF.L.U32 UR41, UR4, 0x7, URZ ;  /* 0x0000000704297899 */ /* 0x000fe200080006ff */
[----:B------:R-:W-:Y:S03]  /*59f0*/  @P4 SHF.R.U32.HI R71, RZ, 0x10, R17 ;  /* 0x00000010ff474819 */ /* 0x000fe60000011611 */
[----:B------:R-:W-:Y:S02]  /*5a00*/  @!P1 IMAD.IADD R0, R2, 0x1, -R3 ;  /* 0x0000000102009824 */ /* 0x000fe400078e0a03 */
[----:B------:R-:W-:Y:S02]  /*5a10*/  @!P1 IMAD.IADD R2, R3, 0x1, -R2 ;  /* 0x0000000103029824 */ /* 0x000fe400078e0a02 */
[----:B------:R-:W-:Y:S02]  /*5a20*/  @!P1 IMAD R30, R0, R7, R30 ;  /* 0x00000007001e9224 */ /* 0x000fe400078e021e */
[----:B------:R-:W-:Y:S01]  /*5a30*/  @!P1 IMAD R29, R2, R8, R29 ;  /* 0x00000008021d9224 */ /* 0x000fe200078e021d */
[----:B------:R-:W-:Y:S06]  /*5a40*/  @!P0 BRA `(.L_x_88) ;  /* 0x00000000007c8947 */ /* 0x000fec0003800000 */
[----:B------:R-:W1:Y:S01]  /*5a50*/  LDCU.64 UR8, c[0x4][0x80] ;  /* 0x01001000ff0877ac */ /* 0x000e620008000a00 */
[----:B------:R-:W-:Y:S01]  /*5a60*/  MOV R2, 0x0 ;  /* 0x0000000000027802 */ /* 0x000fe20000000f00 */
[----:B------:R-:W-:Y:S02]  /*5a70*/  HFMA2 R12, -RZ, RZ, 0, 5.9604644775390625e-08 ;  /* 0x00000001ff0c7431 */ /* 0x000fe400000001ff */
[----:B------:R-:W-:Y:S01]  /*5a80*/  IMAD.MOV.U32 R8, RZ, RZ, 0x70 ;  /* 0x00000070ff087424 */ /* 0x000fe200078e00ff */
[----:B------:R2:W3:Y:S01]  /*5a90*/  LDC.64 R14, c[0x4][R2] ;  /* 0x01000000020e7b82 */ /* 0x0004e20000000a00 */
[----:B------:R-:W4:Y:S01]  /*5aa0*/  LDCU.64 UR6, c[0x4][0x88] ;  /* 0x01001100ff0677ac */ /* 0x000f220008000a00 */
[----:B------:R-:W-:Y:S01]  /*5ab0*/  IMAD.MOV.U32 R13, RZ, RZ, RZ ;  /* 0x000000ffff0d7224 */ /* 0x000fe200078e00ff */
[----:B------:R-:W2:Y:S01]  /*5ac0*/  LDCU.64 UR4, c[0x4][0x8] ;  /* 0x01000100ff0477ac */ /* 0x000ea20008000a00 */
[----:B-1----:R-:W-:Y:S01]  /*5ad0*/  MOV R5, UR9 ;  /* 0x0000000900057c02 */ /* 0x002fe20008000f00 */
[----:B------:R-:W-:Y:S01]  /*5ae0*/  IMAD.U32 R4, RZ, RZ, UR8 ;  /* 0x00000008ff047e24 */ /* 0x000fe2000f8e00ff */
[----:B----4-:R-:W-:Y:S01]  /*5af0*/  MOV R7, UR7 ;  /* 0x0000000700077c02 */ /* 0x010fe20008000f00 */
[----:B------:R-:W-:Y:S01]  /*5b00*/  IMAD.U32 R6, RZ, RZ, UR6 ;  /* 0x00000006ff067e24 */ /* 0x000fe2000f8e00ff */
[----:B--2---:R-:W-:Y:S01]  /*5b10*/  MOV R11, UR5 ;  /* 0x00000005000b7c02 */ /* 0x004fe20008000f00 */
[----:B------:R-:W-:Y:S02]  /*5b20*/  IMAD.U32 R10, RZ, RZ, UR4 ;  /* 0x00000004ff0a7e24 */ /* 0x000fe4000f8e00ff */
[----:B------:R-:W-:Y:S07]  /*5b30*/  LEPC R20, `(.L_x_89) ;  /* 0x000000001014794e */ /* 0x000fee0000000000 */
[----:B---3-5:R-:W-:Y:S05]  /*5b40*/  CALL.ABS.NOINC R14 ;  /* 0x000000000e007343 */ /* 0x028fea0003c00000 */
.L_x_89:
[----:B------:R-:W1:Y:S01]  /*5b50*/  LDCU.64 UR8, c[0x4][0x80] ;  /* 0x01001000ff0877ac */ /* 0x000e620008000a00 */
[----:B------:R-:W2:Y:S01]  /*5b60*/  LDC.64 R2, c[0x4][R2] ;  /* 0x0100000002027b82 */ /* 0x000ea20000000a00 */
[----:B------:R-:W-:Y:S02]  /*5b70*/  HFMA2 R12, -RZ, RZ, 0, 5.9604644775390625e-08 ;  /* 0x00000001ff0c7431 */ /* 0x000fe400000001ff */
[----:B------:R-:W-:Y:S02]  /*5b80*/  IMAD.MOV.U32 R8, RZ, RZ, 0x70 ;  /* 0x00000070ff087424 */ /* 0x000fe400078e00ff */
[----:B------:R-:W-:Y:S01]  /*5b90*/  IMAD.MOV.U32 R13, RZ, RZ, RZ ;  /* 0x000000ffff0d7224 */ /* 0x000fe200078e00ff */
[----:B------:R-:W3:Y:S01]  /*5ba0*/  LDCU.64 UR6, c[0x4][0x88] ;  /* 0x01001100ff0677ac */ /* 0x000ee20008000a00 */
[----:B------:R-:W4:Y:S01]  /*5bb0*/  LDCU.64 UR4, c[0x4][0x8] ;  /* 0x01000100ff0477ac */ /* 0x000f220008000a00 */
[----:B-1----:R-:W-:Y:S02]  /*5bc0*/  MOV R4, UR8 ;  /* 0x0000000800047c02 */ /* 0x002fe40008000f00 */
[----:B------:R-:W-:Y:S02]  /*5bd0*/  MOV R5, UR9 ;  /* 0x0000000900057c02 */ /* 0x000fe40008000f00 */
[----:B---3--:R-:W-:Y:S01]  /*5be0*/  MOV R7, UR7 ;  /* 0x0000000700077c02 */ /* 0x008fe20008000f00 */
[----:B------:R-:W-:Y:S01]  /*5bf0*/  IMAD.U32 R6, RZ, RZ, UR6 ;  /* 0x00000006ff067e24 */ /* 0x000fe2000f8e00ff */
[----:B----4-:R-:W-:Y:S01]  /*5c00*/  MOV R11, UR5 ;  /* 0x00000005000b7c02 */ /* 0x010fe20008000f00 */
[----:B------:R-:W-:Y:S02]  /*5c10*/  IMAD.U32 R10, RZ, RZ, UR4 ;  /* 0x00000004ff0a7e24 */ /* 0x000fe4000f8e00ff */
[----:B------:R-:W-:Y:S07]  /*5c20*/  LEPC R20, `(.L_x_88) ;  /* 0x000000001014794e */ /* 0x000fee0000000000 */
[----:B--2---:R-:W-:Y:S05]  /*5c30*/  CALL.ABS.NOINC R2 ;  /* 0x0000000002007343 */ /* 0x004fea0003c00000 */
.L_x_88:
[----:B------:R-:W-:Y:S05]  /*5c40*/  BSYNC.RECONVERGENT B6 ;  /* 0x0000000000067941 */ /* 0x000fea0003800200 */
.L_x_87:
[----:B------:R-:W-:Y:S01]  /*5c50*/  ISETP.NE.U32.AND P4, PT, R58, RZ, PT ;  /* 0x000000ff3a00720c */ /* 0x000fe20003f85070 */
[----:B------:R-:W-:Y:S01]  /*5c60*/  UISETP.NE.AND UP2, UPT, UR44, URZ, UPT ;  /* 0x000000ff2c00728c */ /* 0x000fe2000bf45270 */
[----:B------:R-:W-:Y:S01]  /*5c70*/  ISETP.NE.U32.AND P2, PT, RZ, UR46, PT ;  /* 0x0000002eff007c0c */ /* 0x000fe2000bf45070 */
[----:B------:R-:W-:Y:S01]  /*5c80*/  UISETP.NE.U32.AND UP1, UPT, UR48, URZ, UPT ;  /* 0x000000ff3000728c */ /* 0x000fe2000bf25070 */
[----:B------:R-:W-:Y:S01]  /*5c90*/  ISETP.NE.AND.EX P4, PT, R59, RZ, PT, P4 ;  /* 0x000000ff3b00720c */ /* 0x000fe20003f85340 */
[----:B------:R-:W-:Y:S01]  /*5ca0*/  UPLOP3.LUT UP0, UPT, UPT, UPT, UPT, 0x40, 0x4 ;  /* 0x000000000004789c */ /* 0x000fe20003f0e870 */
[----:B------:R-:W-:Y:S01]  /*5cb0*/  ISETP.NE.AND.EX P2, PT, RZ, UR47, PT, P2 ;  /* 0x0000002fff007c0c */ /* 0x000fe2000bf45320 */
[----:B------:R-:W-:Y:S01]  /*5cc0*/  UISETP.NE.AND.EX UP1, UPT, UR49, URZ, UPT, UP1 ;  /* 0x000000ff3100728c */ /* 0x000fe2000bf25310 */
[----:B------:R-:W-:Y:S04]  /*5cd0*/  PLOP3.LUT P1, PT, PT, PT, UP2, 0x80, 0x8 ;  /* 0x000000000008781c */ /* 0x000fe80003f2f028 */
[----:B------:R-:W-:Y:S06]  /*5ce0*/  @UP2 UPLOP3.LUT UP0, UPT, UPT, UPT, UP1, 0x80, 0x8 ;  /* 0x000000000008289c */ /* 0x000fec0003f0f010 */
[----:B------:R-:W-:Y:S01]  /*5cf0*/  PLOP3.LUT P0, PT, PT, PT, UP0, 0x80, 0x8 ;  /* 0x000000000008781c */ /* 0x000fe20003f0f008 */
[----:B------:R-:W-:Y:S01]  /*5d00*/  @!UPT UIADD3 URZ, UPT, UPT, URZ, URZ, URZ ;  /* 0x000000fffffff290 */ /* 0x000fe2000fffe0ff */
[----:B------:R-:W-:Y:S11]  /*5d10*/  BRA.U !UP1, `(.L_x_90) ;  /* 0x0000000109387547 */ /* 0x000ff6000b800000 */
[----:B------:R-:W-:Y:S01]  /*5d20*/  UISETP.NE.U32.AND UP0, UPT, UR46, URZ, UPT ;  /* 0x000000ff2e00728c */ /* 0x000fe2000bf05070 */
[----:B------:R-:W-:Y:S02]  /*5d30*/  HFMA2 R0, -RZ, RZ, 0, 5.9604644775390625e-08 ;  /* 0x00000001ff007431 */ /* 0x000fe400000001ff */
[----:B------:R-:W-:Y:S01]  /*5d40*/  IMAD.MOV.U32 R64, RZ, RZ, 0x1 ;  /* 0x00000001ff407424 */ /* 0x000fe200078e00ff */
[----:B------:R-:W-:Y:S06]  /*5d50*/  UISETP.NE.AND.EX UP0, UPT, UR47, URZ, UPT, UP0 ;  /* 0x000000ff2f00728c */ /* 0x000fec000bf05300 */
[----:B------:R-:W-:Y:S05]  /*5d60*/  PLOP3.LUT P3, PT, PT, PT, UP0, 0x80, 0x8 ;  /* 0x000000000008781c */ /* 0x000fea0003f6f008 */
[----:B------:R-:W1:Y:S01]  /*5d70*/  @UP0 LDCU.64 UR4, c[0x0][0x888] ;  /* 0x00011100ff0407ac */ /* 0x000e620008000a00 */
[----:B------:R-:W-:Y:S07]  /*5d80*/  @UP0 UIMAD UR6, UR60, UR48, URZ ;  /* 0x000000303c0602a4 */ /* 0x000fee000f8e02ff */
[----:B------:R-:W-:Y:S01]  /*5d90*/  @!P3 PRMT R64, R0, 0x7610, R64 ;  /* 0x000076100040b816 */ /* 0x000fe20000000040 */
[----:B-1----:R-:W-:Y:S06]  /*5da0*/  @UP0 UIMAD.WIDE UR4, UR6, 0x4, UR4 ;  /* 0x00000004060408a5 */ /* 0x002fec000f8e0204 */
[----:B------:R-:W-:Y:S01]  /*5db0*/  IMAD.U32 R2, RZ, RZ, UR4 ;  /* 0x00000004ff027e24 */ /* 0x000fe2000f8e00ff */
[----:B------:R-:W-:Y:S04]  /*5dc0*/  MOV R3, UR5 ;  /* 0x0000000500037c02 */ /* 0x000fe80008000f00 */
[----:B------:R-:W1:Y:S01]  /*5dd0*/  @!UP0 LDCU UR4, c[0x0][0x880] ;  /* 0x00011000ff0487ac */ /* 0x000e620008000800 */
[----:B-----5:R2:W5:Y:S02]  /*5de0*/  @P3 LDG.E R35, desc[UR52][R2.64] ;  /* 0x0000003402233981 */ /* 0x020564000c1e1900 */
[----:B-12---:R-:W-:Y:S02]  /*5df0*/  @!P3 IMAD.U32 R35, RZ, RZ, UR4 ;  /* 0x00000004ff23be24 */ /* 0x006fe4000f8e00ff */
.L_x_90:
[----:B------:R-:W-:Y:S05]  /*5e00*/  @!P4 BRA `(.L_x_91) ;  /* 0x000000000020c947 */ /* 0x000fea0003800000 */
[----:B------:R-:W-:Y:S04]  /*5e10*/  ISETP.NE.U32.AND P3, PT, R56, RZ, PT ;  /* 0x000000ff3800720c */ /* 0x000fe80003f65070 */
[----:B------:R-:W-:Y:S11]  /*5e20*/  ISETP.NE.AND.EX P3, PT, R57, RZ, PT, P3 ;  /* 0x000000ff3900720c */ /* 0x000ff60003f65330 */
[----:B------:R-:W-:Y:S02]  /*5e30*/  @!UPT UIADD3 URZ, UPT, UPT, URZ, URZ, URZ ;  /* 0x000000fffffff290 */ /* 0x000fe4000fffe0ff */
[----:B------:R-:W1:Y:S01]  /*5e40*/  @P3 LDC.64 R2, c[0x0][0x8a8] ;  /* 0x00022a00ff023b82 */ /* 0x000e620000000a00 */
[----:B------:R-:W-:Y:S04]  /*5e50*/  @P3 IMAD R0, R58, UR60, RZ ;  /* 0x0000003c3a003c24 */ /* 0x000fe8000f8e02ff */
[----:B-1----:R-:W-:Y:S05]  /*5e60*/  @P3 IMAD.WIDE R2, R0, 0x4, R2 ;  /* 0x0000000400023825 */ /* 0x002fea00078e0202 */
[----:B-----5:R1:W5:Y:S02]  /*5e70*/  @P3 LDG.E R33, desc[UR52][R2.64] ;  /* 0x0000003402213981 */ /* 0x020364000c1e1900 */
[----:B-1----:R-:W2:Y:S02]  /*5e80*/  @!P3 LDC R33, c[0x0][0x8a0] ;  /* 0x00022800ff21bb82 */ /* 0x002ea40000000800 */
.L_x_91:
[----:B-----5:R-:W-:Y:S01]  /*5e90*/  FSETP.NEU.AND P3, PT, R35, RZ, PT ;  /* 0x000000ff2300720b */ /* 0x020fe20003f6d000 */
[----:B------:R-:W-:Y:S01]  /*5ea0*/  IMAD.SHL.U32 R88, R68, 0x4, RZ ;  /* 0x0000000444587824 */ /* 0x000fe200078e00ff */
[----:B------:R-:W-:Y:S01]  /*5eb0*/  SEL R4, RZ, 0xffffffff, P2 ;  /* 0xffffffffff047807 */ /* 0x000fe20001000000 */
[----:B------:R-:W-:Y:S01]  /*5ec0*/  BSSY B1, `(.L_x_92) ;  /* 0x0000043000017945 */ /* 0x000fe20003800000 */
[----:B------:R-:W-:Y:S01]  /*5ed0*/  @P1 LOP3.LUT P2, RZ, R64, 0xff, RZ, 0xc0, !PT ;  /* 0x000000ff40ff1812 */ /* 0x000fe2000784c0ff */
[----:B------:R-:W-:Y:S01]  /*5ee0*/  VIADD R83, R88, UR36 ;  /* 0x0000002458537c36 */ /* 0x000fe20008000000 */
[----:B------:R-:W-:Y:S01]  /*5ef0*/  @P1 SEL R0, RZ, 0xffffffff, P3 ;  /* 0xffffffffff001807 */ /* 0x000fe20001800000 */
[----:B------:R-:W-:Y:S01]  /*5f00*/  IMAD.MOV.U32 R89, RZ, RZ, 0x1 ;  /* 0x00000001ff597424 */ /* 0x000fe200078e00ff */
[----:B------:R-:W-:Y:S01]  /*5f10*/  LOP3.LUT R74, R74, 0x1, RZ, 0x3c, !PT ;  /* 0x000000014a4a7812 */ /* 0x000fe200078e3cff */
[----:B------:R-:W-:Y:S01]  /*5f20*/  IMAD.MOV.U32 R87, RZ, RZ, RZ ;  /* 0x000000ffff577224 */ /* 0x000fe200078e00ff */
[----:B------:R-:W-:Y:S02]  /*5f30*/  @P0 SEL R0, R4, R0, !P2 ;  /* 0x0000000004000207 */ /* 0x000fe40005000000 */
[----:B------:R-:W-:Y:S02]  /*5f40*/  CS2R R46, SRZ ;  /* 0x00000000002e7805 */ /* 0x000fe4000001ff00 */
[----:B------:R-:W-:Y:S02]  /*5f50*/  LEA R84, R31, UR36, 0x3 ;  /* 0x000000241f547c11 */ /* 0x000fe4000f8e18ff */
[----:B------:R-:W-:Y:S02]  /*5f60*/  CS2R R44, SRZ ;  /* 0x00000000002c7805 */ /* 0x000fe4000001ff00 */
[----:B------:R-:W-:Y:S02]  /*5f70*/  @P1 LOP3.LUT R0, R0, 0x1, RZ, 0xc0, !PT ;  /* 0x0000000100001812 */ /* 0x000fe400078ec0ff */
[----:B------:R-:W-:Y:S02]  /*5f80*/  CS2R R42, SRZ ;  /* 0x00000000002a7805 */ /* 0x000fe4000001ff00 */
[----:B------:R-:W-:Y:S02]  /*5f90*/  SHF.L.U32 R2, R73, 0x1f, RZ ;  /* 0x0000001f49027819 */ /* 0x000fe400000006ff */
[----:B------:R-:W-:Y:S02]  /*5fa0*/  CS2R R40, SRZ ;  /* 0x0000000000287805 */ /* 0x000fe4000001ff00 */
[----:B------:R-:W-:Y:S02]  /*5fb0*/  ISETP.NE.U32.OR P6, PT, R0, 0x1, !P1 ;  /* 0x000000010000780c */ /* 0x000fe40004fc5470 */
[----:B------:R-:W-:Y:S02]  /*5fc0*/  CS2R R50, SRZ ;  /* 0x0000000000327805 */ /* 0x000fe4000001ff00 */
[----:B------:R-:W-:Y:S02]  /*5fd0*/  PLOP3.LUT P2, PT, PT, PT, UP1, 0x80, 0x8 ;  /* 0x000000000008781c */ /* 0x000fe40003f4f018 */
[----:B------:R-:W-:Y:S02]  /*5fe0*/  CS2R R48, SRZ ;  /* 0x0000000000307805 */ /* 0x000fe4000001ff00 */
[----:B------:R-:W-:Y:S02]  /*5ff0*/  LEA.HI R34, R31, R31, RZ, 0x1 ;  /* 0x0000001f1f227211 */ /* 0x000fe400078f08ff */
[----:B------:R-:W-:Y:S02]  /*6000*/  CS2R R54, SRZ ;  /* 0x0000000000367805 */ /* 0x000fe4000001ff00 */
[----:B------:R-:W-:Y:S02]  /*6010*/  LOP3.LUT P4, R79, R64, 0xff, RZ, 0xc0, !PT ;  /* 0x000000ff404f7812 */ /* 0x000fe4000788c0ff */
[----:B------:R-:W-:Y:S02]  /*6020*/  CS2R R52, SRZ ;  /* 0x0000000000347805 */ /* 0x000fe4000001ff00 */
[----:B------:R-:W-:Y:S01]  /*6030*/  SEL R3, RZ, 0xffffffff, P3 ;  /* 0xffffffffff037807 */ /* 0x000fe20001800000 */
[----:B------:R-:W-:Y:S01]  /*6040*/  VIADD R85, R83, 0x400 ;  /* 0x0000040053557836 */ /* 0x000fe20000000000 */
[----:B------:R-:W-:Y:S01]  /*6050*/  P2R R81, PR, RZ, 0x40 ;  /* 0x00000040ff517803 */ /* 0x000fe20000000000 */
[----:B------:R-:W-:Y:S01]  /*6060*/  IMAD.IADD R82, R75, 0x1, R83 ;  /* 0x000000014b527824 */ /* 0x000fe200078e0253 */
[----:B------:R-:W-:Y:S02]  /*6070*/  @P6 SHF.L.U32 R0, R74, 0x1f, RZ ;  /* 0x0000001f4a006819 */ /* 0x000fe400000006ff */
[----:B------:R-:W-:Y:S02]  /*6080*/  @P2 SEL R3, R4, R3, !P4 ;  /* 0x0000000304032207 */ /* 0x000fe40006000000 */
[----:B------:R1:W3:Y:S02]  /*6090*/  @P6 SYNCS.PHASECHK.TRANS64.TRYWAIT P1, [UR36+0x20], R0 ;  /* 0x00002000ff0065a7 */ /* 0x0002e40008021124 */
[----:B------:R-:W-:Y:S04]  /*60a0*/  LOP3.LUT R3, R3, 0x1, RZ, 0xc0, !PT ;  /* 0x0000000103037812 */ /* 0x000fe800078ec0ff */
[----:B------:R-:W-:Y:S04]  /*60b0*/  ISETP.NE.U32.AND P5, PT, R3, 0x1, PT ;  /* 0x000000010300780c */ /* 0x000fe80003fa5070 */
[----:B------:R-:W-:Y:S01]  /*60c0*/  P2R R90, PR, RZ, 0x20 ;  /* 0x00000020ff5a7803 */ /* 0x000fe20000000000 */
[----:B------:R4:W2:Y:S01]  /*60d0*/  SYNCS.PHASECHK.TRANS64.TRYWAIT P0, [R84+URZ+0x90], R2 ;  /* 0x00009002540075a7 */ /* 0x0008a200080011ff */
[C---:B-1----:R-:W-:Y:S01]  /*60e0*/  IMAD.SHL.U32 R0, R34.reuse, 0x40, RZ ;  /* 0x0000004022007824 */ /* 0x042fe200078e00ff */
[----:B------:R-:W-:Y:S04]  /*60f0*/  LOP3.LUT R34, R34, 0xffe, RZ, 0xc0, !PT ;  /* 0x00000ffe22227812 */ /* 0x000fe800078ec0ff */
[----:B------:R-:W-:Y:S01]  /*6100*/  LOP3.LUT R0, R0, 0xffffff80, RZ, 0xc0, !PT ;  /* 0xffffff8000007812 */ /* 0x000fe200078ec0ff */
[----:B------:R-:W-:Y:S04]  /*6110*/  IMAD.IADD R34, R31, 0x1, -R34 ;  /* 0x000000011f227824 */ /* 0x000fe800078e0a22 */
[----:B------:R-:W-:Y:S04]  /*6120*/  IMAD.IADD R0, R32, 0x1, R0 ;  /* 0x0000000120007824 */ /* 0x000fe800078e0200 */
[----:B------:R-:W-:Y:S01]  /*6130*/  IMAD R34, R34, 0x100000, R0 ;  /* 0x0010000022227824 */ /* 0x000fe200078e0200 */
[----:B---3--:R-:W-:Y:S01]  /*6140*/  @P6 SEL R89, RZ, 0x1, !P1 ;  /* 0x00000001ff596807 */ /* 0x008fe20004800000 */
[----:B----4-:R-:W-:Y:S06]  /*6150*/  @!P6 BRA `(.L_x_93) ;  /* 0x000000000064e947 */ /* 0x010fec0003800000 */
[----:B------:R-:W-:Y:S01]  /*6160*/  @P5 IMAD R5, R76, 0x4, R85 ;  /* 0x000000044c055824 */ /* 0x000fe200078e0255 */
[----:B------:R-:W-:Y:S01]  /*6170*/  ISETP.NE.AND P1, PT, R89, RZ, PT ;  /* 0x000000ff5900720c */ /* 0x000fe20003f25270 */
[----:B------:R-:W-:Y:S01]  /*6180*/  IMAD.MOV.U32 R46, RZ, RZ, RZ ;  /* 0x000000ffff2e7224 */ /* 0x000fe200078e00ff */
[----:B------:R-:W-:Y:S01]  /*6190*/  BSSY B0, `(.L_x_94) ;  /* 0x000000d000007945 */ /* 0x000fe20003800000 */
[----:B------:R-:W-:Y:S01]  /*61a0*/  @P5 IMAD.IADD R4, R75, 0x1, R5 ;  /* 0x000000014b045824 */ /* 0x000fe200078e0205 */
[----:B------:R-:W-:Y:S02]  /*61b0*/  CS2R R42, SRZ ;  /* 0x00000000002a7805 */ /* 0x000fe4000001ff00 */
[----:B------:R-:W-:Y:S02]  /*61c0*/  CS2R R40, SRZ ;  /* 0x0000000000287805 */ /* 0x000fe4000001ff00 */
[----:B------:R-:W-:Y:S02]  /*61d0*/  CS2R R44, SRZ ;  /* 0x00000000002c7805 */ /* 0x000fe4000001ff00 */
[----:B------:R-:W-:Y:S02]  /*61e0*/  CS2R R54, SRZ ;  /* 0x0000000000367805 */ /* 0x000fe4000001ff00 */
[----:B------:R-:W-:Y:S02]  /*61f0*/  CS2R R52, SRZ ;  /* 0x0000000000347805 */ /* 0x000fe4000001ff00 */
[----:B------:R-:W-:Y:S02]  /*6200*/  CS2R R50, SRZ ;  /* 0x0000000000327805 */ /* 0x000fe4000001ff00 */
[----:B------:R-:W-:Y:S01]  /*6210*/  CS2R R48, SRZ ;  /* 0x0000000000307805 */ /* 0x000fe2000001ff00 */
[----:B------:R-:W-:Y:S06]  /*6220*/  @P1 BRA `(.L_x_95) ;  /* 0x00000000000c1947 */ /* 0x000fec0003800000 */
[----:B------:R-:W-:Y:S04]  /*6230*/  SHF.L.U32 R3, R74, 0x1f, RZ ;  /* 0x0000001f4a037819 */ /* 0x000fe800000006ff */
[----:B------:R-:W1:Y:S02]  /*6240*/  SYNCS.PHASECHK.TRANS64.TRYWAIT P1, [UR36+0x20], R3 ;  /* 0x00002003ff0075a7 */ /* 0x000e640008021124 */
[----:B-1----:R-:W-:Y:S05]  /*6250*/  @!P1 BRA `(.L_x_96) ;  /* 0x0000003000509947 */ /* 0x002fea0003800000 */
.L_x_95:
[----:B------:R-:W-:Y:S05]  /*6260*/  BSYNC B0 ;  /* 0x0000000000007941 */ /* 0x000fea0003800000 */
.L_x_94:
[----:B------:R-:W-:Y:S01]  /*6270*/  ISETP.NE.AND P1, PT, R90, RZ, PT ;  /* 0x000000ff5a00720c */ /* 0x000fe20003f25270 */
[----:B------:R-:W-:Y:S11]  /*6280*/  HFMA2 R87, -RZ, RZ, 0, 5.9604644775390625e-08 ;  /* 0x00000001ff577431 */ /* 0x000ff600000001ff */
[----:B------:R-:W-:Y:S01]  /*6290*/  @!UPT UIADD3 URZ, UPT, UPT, URZ, URZ, URZ ;  /* 0x000000fffffff290 */ /* 0x000fe2000fffe0ff */
[----:B------:R-:W-:Y:S05]  /*62a0*/  @P1 WARPSYNC.ALL ;  /* 0x0000000000001948 */ /* 0x000fea0003800000 */
[----:B------:R3:W4:Y:S04]  /*62b0*/  @P1 LDSM.16.M88.4 R40, [R5] ;  /* 0x000000000528183b */ /* 0x0007280000000200 */
[----:B------:R3:W1:Y:S04]  /*62c0*/  @P1 LDSM.16.M88.4 R44, [R4] ;  /* 0x00000000042c183b */ /* 0x0006680000000200 */
[----:B------:R3:W1:Y:S04]  /*62d0*/  @P1 LDSM.16.M88.4 R52, [R88+UR36+0x400] ;  /* 0x000400245834183b */ /* 0x0006680008000200 */
[----:B------:R3:W1:Y:S02]  /*62e0*/  @P1 LDSM.16.M88.4 R48, [R82+0x400] ;  /* 0x000400005230183b */ /* 0x0006640000000200 */
.L_x_93:
[----:B------:R-:W-:Y:S05]  /*62f0*/  BSYNC B1 ;  /* 0x0000000000017941 */ /* 0x000fea0003800000 */
.L_x_92:
[----:B-1----:R-:W-:Y:S04]  /*6300*/  SHF.R.U32.HI R0, RZ, 0x15, R34 ;  /* 0x00000015ff007819 */ /* 0x002fe80000011622 */
[----:B------:R-:W-:Y:S01]  /*6310*/  LOP3.LUT P1, RZ, R0, 0x3, R69, 0x48, !PT ;  /* 0x0000000300ff7812 */ /* 0x000fe20007824845 */
[----:B------:R-:W-:Y:S01]  /*6320*/  @!UPT UIADD3 URZ, UPT, UPT, URZ, URZ, URZ ;  /* 0x000000fffffff290 */ /* 0x000fe2000fffe0ff */
[----:B--2---:R-:W-:Y:S11]  /*6330*/  @P0 BRA `(.L_x_97) ;  /* 0x0000000000080947 */ /* 0x004ff60003800000 */
[----:B------:R-:W1:Y:S02]  /*6340*/  SYNCS.PHASECHK.TRANS64.TRYWAIT P0, [R84+URZ+0x90], R2 ;  /* 0x00009002540075a7 */ /* 0x000e6400080011ff */
[----:B-1----:R-:W-:Y:S05]  /*6350*/  @!P0 BRA `(.L_x_98) ;  /* 0x0000003000288947 */ /* 0x002fea0003800000 */
.L_x_97:
[----:B------:R-:W-:Y:S05]  /*6360*/  @!P1 BRA `(.L_x_99) ;  /* 0x0000000000409947 */ /* 0x000fea0003800000 */
[----:B------:R-:W3:Y:S01]  /*6370*/  LDCU.64 UR8, c[0x4][0x70] ;  /* 0x01000e00ff0877ac */ /* 0x000ee20008000a00 */
[----:B------:R-:W-:Y:S01]  /*6380*/  MOV R3, 0x0 ;  /* 0x0000000000037802 */ /* 0x000fe20000000f00 */
[----:B------:R-:W-:Y:S02]  /*6390*/  HFMA2 R12, -RZ, RZ, 0, 5.9604644775390625e-08 ;  /* 0x00000001ff0c7431 */ /* 0x000fe400000001ff */
[----:B------:R-:W-:Y:S02]  /*63a0*/  IMAD.MOV.U32 R8, RZ, RZ, 0x192 ;  /* 0x00000192ff087424 */ /* 0x000fe400078e00ff */
[----:B------:R-:W-:Y:S01]  /*63b0*/  IMAD.MOV.U32 R13, RZ, RZ, RZ ;  /* 0x000000ffff0d7224 */ /* 0x000fe200078e00ff */
[----:B------:R-:W2:Y:S01]  /*63c0*/  LDCU.64 UR6, c[0x4][0x78] ;  /* 0x01000f00ff0677ac */ /* 0x000ea20008000a00 */
[----:B-1----:R-:W1:Y:S01]  /*63d0*/  LDC.64 R2, c[0x4][R3] ;  /* 0x0100000003027b82 */ /* 0x002e620000000a00 */
[----:B------:R-:W5:Y:S01]  /*63e0*/  LDCU.64 UR4, c[0x4][0x10] ;  /* 0x01000200ff0477ac */ /* 0x000f620008000a00 */
[----:B---3--:R-:W-:Y:S01]  /*63f0*/  MOV R5, UR9 ;  /* 0x0000000900057c02 */ /* 0x008fe20008000f00 */
[----:B------:R-:W-:Y:S01]  /*6400*/  IMAD.U32 R4, RZ, RZ, UR8 ;  /* 0x00000008ff047e24 */ /* 0x000fe2000f8e00ff */
[----:B--2---:R-:W-:Y:S01]  /*6410*/  MOV R7, UR7 ;  /* 0x0000000700077c02 */ /* 0x004fe20008000f00 */
[----:B------:R-:W-:Y:S01]  /*6420*/  IMAD.U32 R6, RZ, RZ, UR6 ;  /* 0x00000006ff067e24 */ /* 0x000fe2000f8e00ff */
[----:B-----5:R-:W-:Y:S01]  /*6430*/  MOV R11, UR5 ;  /* 0x00000005000b7c02 */ /* 0x020fe20008000f00 */
[----:B------:R-:W-:Y:S02]  /*6440*/  IMAD.U32 R10, RZ, RZ, UR4 ;  /* 0x00000004ff0a7e24 */ /* 0x000fe4000f8e00ff */
[----:B------:R-:W-:Y:S07]  /*6450*/  LEPC R20, `(.L_x_99) ;  /* 0x000000001014794e */ /* 0x000fee0000000000 */
[----:B-1--4-:R-:W-:Y:S05]  /*6460*/  CALL.ABS.NOINC R2 ;  /* 0x0000000002007343 */ /* 0x012fea0003c00000 */
.L_x_99:
[----:B------:R-:W-:Y:S01]  /*6470*/  LOP3.LUT R20, R52, 0xffffe000, RZ, 0xc0, !PT ;  /* 0xffffe00034147812 */ /* 0x000fe200078ec0ff */
[----:B------:R-:W-:Y:S05]  /*6480*/  WARPSYNC.ALL ;  /* 0x0000000000007948 */ /* 0x000fea0003800000 */
[----:B------:R-:W-:Y:S01]  /*6490*/  R2UR UR4, R34 ;  /* 0x00000000220472ca */ /* 0x000fe200000e0000 */
[----:B------:R-:W-:Y:S01]  /*64a0*/  IMAD.SHL.U32 R91, R76, 0x4, RZ ;  /* 0x000000044c5b7824 */ /* 0x000fe200078e00ff */
[----:B------:R-:W-:Y:S01]  /*64b0*/  LOP3.LUT R21, R53, 0xffffe000, RZ, 0xc0, !PT ;  /* 0xffffe00035157812 */ /* 0x000fe200078ec0ff */
[----:B------:R-:W-:Y:S01]  /*64c0*/  BSSY.RECONVERGENT B0, `(.L_x_100) ;  /* 0x0000059000007945 */ /* 0x000fe20003800200 */
[----:B------:R-:W-:Y:S02]  /*64d0*/  ISETP.NE.AND P0, PT, R77, RZ, PT ;  /* 0x000000ff4d00720c */ /* 0x000fe40003f05270 */
[----:B------:R-:W-:Y:S05]  /*64e0*/  IADD3 R85, PT, PT, R85, R91, RZ ;  /* 0x0000005b55557210 */ /* 0x000fea0007ffe0ff */
[----:B------:R-:W-:Y:S02]  /*64f0*/  IMAD.IADD R86, R75, 0x1, R85 ;  /* 0x000000014b567824 */ /* 0x000fe400078e0255 */
[----:B---3--:R-:W2:Y:S02]  /*6500*/  LDTM.16dp128bit.x8 R4, tmem[UR4] ;  /* 0x00000004000479ee */ /* 0x008ea40008180000 */
[C---:B--2---:R-:W-:Y:S01]  /*6510*/  FMUL R0, R33.reuse, R4 ;  /* 0x0000000421007220 */ /* 0x044fe20000400000 */
[C---:B-1----:R-:W-:Y:S01]  /*6520*/  FMUL R2, R33.reuse, R5 ;  /* 0x0000000521027220 */ /* 0x042fe20000400000 */
[C---:B------:R-:W-:Y:S01]  /*6530*/  FMUL R3, R33.reuse, R6 ;  /* 0x0000000621037220 */ /* 0x040fe20000400000 */
[----:B------:R-:W-:Y:S01]  /*6540*/  FMUL R4, R33, R8 ;  /* 0x0000000821047220 */ /* 0x000fe20000400000 */
[C---:B------:R-:W-:Y:S01]  /*6550*/  FFMA R36, R35.reuse, R20, R0 ;  /* 0x0000001423247223 */ /* 0x040fe20000000000 */
[----:B------:R-:W-:Y:S01]  /*6560*/  LOP3.LUT R0, R54, 0xffffe000, RZ, 0xc0, !PT ;  /* 0xffffe00036007812 */ /* 0x000fe200078ec0ff */
[----:B------:R-:W-:Y:S01]  /*6570*/  FFMA R37, R35, R21, R2 ;  /* 0x0000001523257223 */ /* 0x000fe20000000002 */
[----:B------:R-:W-:Y:S01]  /*6580*/  LOP3.LUT R2, R55, 0xffffe000, RZ, 0xc0, !PT ;  /* 0xffffe00037027812 */ /* 0x000fe200078ec0ff */
[C---:B------:R-:W-:Y:S01]  /*6590*/  FMUL R5, R33.reuse, R9 ;  /* 0x0000000921057220 */ /* 0x040fe20000400000 */
[----:B------:R-:W-:Y:S01]  /*65a0*/  F2FP.TF32.F32.PACK_B R36, R36 ;  /* 0x00000024ff24723e */ /* 0x000fe200024050ff */
[C---:B------:R-:W-:Y:S01]  /*65b0*/  FMUL R8, R33.reuse, R12 ;  /* 0x0000000c21087220 */ /* 0x040fe20000400000 */
[----:B------:R-:W-:Y:S01]  /*65c0*/  F2FP.TF32.F32.PACK_B R37, R37 ;  /* 0x00000025ff25723e */ /* 0x000fe200024050ff */
[C---:B------:R-:W-:Y:S01]  /*65d0*/  FMUL R9, R33.reuse, R13 ;  /* 0x0000000d21097220 */ /* 0x040fe20000400000 */
[C---:B------:R-:W-:Y:S01]  /*65e0*/  FMUL R12, R33.reuse, R16 ;  /* 0x00000010210c7220 */ /* 0x040fe20000400000 */
[----:B------:R-:W-:Y:S01]  /*65f0*/  LOP3.LUT R16, R48, 0xffffe000, RZ, 0xc0, !PT ;  /* 0xffffe00030107812 */ /* 0x000fe200078ec0ff */
[C---:B------:R-:W-:Y:S01]  /*6600*/  FMUL R7, R33.reuse, R7 ;  /* 0x0000000721077220 */ /* 0x040fe20000400000 */
[----:B------:R-:W-:Y:S01]  /*6610*/  FMUL R13, R33, R17 ;  /* 0x00000011210d7220 */ /* 0x000fe20000400000 */
[----:B------:R-:W-:Y:S01]  /*6620*/  LOP3.LUT R17, R49, 0xffffe000, RZ, 0xc0, !PT ;  /* 0xffffe00031117812 */ /* 0x000fe200078ec0ff */
[----:B------:R-:W-:Y:S01]  /*6630*/  FFMA R38, R35, R0, R3 ;  /* 0x0000000023267223 */ /* 0x000fe20000000003 */
[----:B------:R-:W-:Y:S01]  /*6640*/  LOP3.LUT R0, R50, 0xffffe000, RZ, 0xc0, !PT ;  /* 0xffffe00032007812 */ /* 0x000fe200078ec0ff */
[----:B------:R-:W-:Y:S01]  /*6650*/  FMUL R6, R33, R10 ;  /* 0x0000000a21067220 */ /* 0x000fe20000400000 */
[----:B----4-:R-:W-:Y:S01]  /*6660*/  LOP3.LUT R3, R41, 0xffffe000, RZ, 0xc0, !PT ;  /* 0xffffe00029037812 */ /* 0x010fe200078ec0ff */
[----:B------:R-:W-:Y:S01]  /*6670*/  FFMA R39, R35, R2, R7 ;  /* 0x0000000223277223 */ /* 0x000fe20000000007 */
[----:B------:R-:W-:Y:S01]  /*6680*/  LOP3.LUT R2, R51, 0xffffe000, RZ, 0xc0, !PT ;  /* 0xffffe00033027812 */ /* 0x000fe200078ec0ff */
[C---:B------:R-:W-:Y:S01]  /*6690*/  FFMA R4, R35.reuse, R16, R4 ;  /* 0x0000001023047223 */ /* 0x040fe20000000004 */
[----:B------:R-:W-:Y:S01]  /*66a0*/  LOP3.LUT R16, R42, 0xffffe000, RZ, 0xc0, !PT ;  /* 0xffffe0002a107812 */ /* 0x000fe200078ec0ff */
[C---:B------:R-:W-:Y:S01]  /*66b0*/  FFMA R5, R35.reuse, R17, R5 ;  /* 0x0000001123057223 */ /* 0x040fe20000000005 */
[----:B------:R-:W-:Y:S01]  /*66c0*/  F2FP.TF32.F32.PACK_B R38, R38 ;  /* 0x00000026ff26723e */ /* 0x000fe200024050ff */
[----:B------:R-:W-:Y:S01]  /*66d0*/  FFMA R6, R35, R0, R6 ;  /* 0x0000000023067223 */ /* 0x000fe20000000006 */
[----:B------:R-:W-:Y:S01]  /*66e0*/  LOP3.LUT R0, R40, 0xffffe000, RZ, 0xc0, !PT ;  /* 0xffffe00028007812 */ /* 0x000fe200078ec0ff */
[C---:B------:R-:W-:Y:S01]  /*66f0*/  FMUL R11, R33.reuse, R11 ;  /* 0x0000000b210b7220 */ /* 0x040fe20000400000 */
[----:B------:R-:W-:Y:S01]  /*6700*/  F2FP.TF32.F32.PACK_B R39, R39 ;  /* 0x00000027ff27723e */ /* 0x000fe200024050ff */
[----:B------:R-:W-:Y:S01]  /*6710*/  FMUL R10, R33, R14 ;  /* 0x0000000e210a7220 */ /* 0x000fe20000400000 */
[----:B------:R-:W-:Y:S01]  /*6720*/  F2FP.TF32.F32.PACK_B R4, R4 ;  /* 0x00000004ff04723e */ /* 0x000fe200024050ff */
[----:B------:R-:W-:Y:S01]  /*6730*/  FFMA R7, R35, R2, R11 ;  /* 0x0000000223077223 */ /* 0x000fe2000000000b */
[----:B------:R-:W-:Y:S01]  /*6740*/  LOP3.LUT R2, R43, 0xffffe000, RZ, 0xc0, !PT ;  /* 0xffffe0002b027812 */ /* 0x000fe200078ec0ff */
[----:B------:R-:W-:Y:S01]  /*6750*/  FFMA R8, R35, R0, R8 ;  /* 0x0000000023087223 */ /* 0x000fe20000000008 */
[----:B------:R-:W-:Y:S01]  /*6760*/  LOP3.LUT R0, R44, 0xffffe000, RZ, 0xc0, !PT ;  /* 0xffffe0002c007812 */ /* 0x000fe200078ec0ff */
[----:B------:R1:W-:Y:S01]  /*6770*/  STSM.16.M88.4 [R83+0x400], R36 ;  /* 0x0004002453007844 */ /* 0x0003e20000000200 */
[----:B------:R-:W-:Y:S01]  /*6780*/  F2FP.TF32.F32.PACK_B R5, R5 ;  /* 0x00000005ff05723e */ /* 0x000fe200024050ff */
[----:B------:R-:W-:Y:S01]  /*6790*/  FMUL R15, R33, R15 ;  /* 0x0000000f210f7220 */ /* 0x000fe20000400000 */
[----:B------:R-:W-:Y:S01]  /*67a0*/  F2FP.TF32.F32.PACK_B R6, R6 ;  /* 0x00000006ff06723e */ /* 0x000fe200024050ff */
[C---:B------:R-:W-:Y:S01]  /*67b0*/  FFMA R9, R35.reuse, R3, R9 ;  /* 0x0000000323097223 */ /* 0x040fe20000000009 */
[C---:B------:R-:W-:Y:S01]  /*67c0*/  FFMA R10, R35.reuse, R16, R10 ;  /* 0x00000010230a7223 */ /* 0x040fe2000000000a */
[----:B------:R-:W-:Y:S01]  /*67d0*/  FFMA R11, R35, R2, R15 ;  /* 0x00000002230b7223 */ /* 0x000fe2000000000f */
[----:B------:R-:W-:Y:S01]  /*67e0*/  LOP3.LUT R2, R45, 0xffffe000, RZ, 0xc0, !PT ;  /* 0xffffe0002d027812 */ /* 0x000fe200078ec0ff */
[----:B------:R-:W-:Y:S01]  /*67f0*/  FFMA R12, R35, R0, R12 ;  /* 0x00000000230c7223 */ /* 0x000fe2000000000c */
[----:B------:R-:W-:Y:S01]  /*6800*/  LOP3.LUT R3, R46, 0xffffe000, RZ, 0xc0, !PT ;  /* 0xffffe0002e037812 */ /* 0x000fe200078ec0ff */
[----:B------:R-:W-:Y:S01]  /*6810*/  FMUL R14, R33, R18 ;  /* 0x00000012210e7220 */ /* 0x000fe20000400000 */
[----:B------:R-:W-:Y:S01]  /*6820*/  LOP3.LUT R0, R47, 0xffffe000, RZ, 0xc0, !PT ;  /* 0xffffe0002f007812 */ /* 0x000fe200078ec0ff */
[----:B------:R-:W-:Y:S01]  /*6830*/  FMUL R19, R33, R19 ;  /* 0x0000001321137220 */ /* 0x000fe20000400000 */
[----:B------:R-:W-:Y:S01]  /*6840*/  F2FP.TF32.F32.PACK_B R7, R7 ;  /* 0x00000007ff07723e */ /* 0x000fe200024050ff */
[C---:B------:R-:W-:Y:S01]  /*6850*/  FFMA R13, R35.reuse, R2, R13 ;  /* 0x00000002230d7223 */ /* 0x040fe2000000000d */
[C---:B------:R-:W-:Y:S01]  /*6860*/  FFMA R14, R35.reuse, R3, R14 ;  /* 0x00000003230e7223 */ /* 0x040fe2000000000e */
[----:B------:R-:W-:Y:S01]  /*6870*/  FFMA R15, R35, R0, R19 ;  /* 0x00000000230f7223 */ /* 0x000fe20000000013 */
[----:B------:R-:W-:Y:S01]  /*6880*/  F2FP.TF32.F32.PACK_B R8, R8 ;  /* 0x00000008ff08723e */ /* 0x000fe200024050ff */
[----:B------:R1:W-:Y:S01]  /*6890*/  STSM.16.M88.4 [R82+0x400], R4 ;  /* 0x0004000452007844 */ /* 0x0003e20000000200 */
[----:B------:R-:W-:Y:S02]  /*68a0*/  F2FP.TF32.F32.PACK_B R9, R9 ;  /* 0x00000009ff09723e */ /* 0x000fe400024050ff */
[----:B------:R-:W-:Y:S02]  /*68b0*/  F2FP.TF32.F32.PACK_B R10, R10 ;  /* 0x0000000aff0a723e */ /* 0x000fe400024050ff */
[----:B------:R-:W-:Y:S02]  /*68c0*/  F2FP.TF32.F32.PACK_B R11, R11 ;  /* 0x0000000bff0b723e */ /* 0x000fe400024050ff */
[----:B------:R-:W-:Y:S02]  /*68d0*/  F2FP.TF32.F32.PACK_B R12, R12 ;  /* 0x0000000cff0c723e */ /* 0x000fe400024050ff */
[----:B------:R-:W-:Y:S01]  /*68e0*/  F2FP.TF32.F32.PACK_B R13, R13 ;  /* 0x0000000dff0d723e */ /* 0x000fe200024050ff */
[----:B------:R1:W-:Y:S01]  /*68f0*/  STSM.16.M88.4 [R85], R8 ;  /* 0x0000000855007844 */ /* 0x0003e20000000200 */
[----:B------:R-:W-:Y:S02]  /*6900*/  F2FP.TF32.F32.PACK_B R14, R14 ;  /* 0x0000000eff0e723e */ /* 0x000fe400024050ff */
[----:B------:R-:W-:Y:S05]  /*6910*/  F2FP.TF32.F32.PACK_B R15, R15 ;  /* 0x0000000fff0f723e */ /* 0x000fea00024050ff */
[----:B------:R1:W-:Y:S01]  /*6920*/  STSM.16.M88.4 [R86], R12 ;  /* 0x0000000c56007844 */ /* 0x0003e20000000200 */
[----:B------:R-:W-:Y:S01]  /*6930*/  @!PT LDS RZ, [RZ] ;  /* 0x00000000fffff984 */ /* 0x000fe20000000800 */
[----:B------:R-:W-:Y:S01]  /*6940*/  @!PT LDS RZ, [RZ] ;  /* 0x00000000fffff984 */ /* 0x000fe20000000800 */
[----:B------:R-:W-:Y:S01]  /*6950*/  @!PT LDS RZ, [RZ] ;  /* 0x00000000fffff984 */ /* 0x000fe20000000800 */
[----:B------:R-:W-:Y:S01]  /*6960*/  @!PT LDS RZ, [RZ] ;  /* 0x00000000fffff984 */ /* 0x000fe20000000800 */
[----:B------:R2:W-:Y:S07]  /*6970*/  MEMBAR.ALL.CTA ;  /* 0x0000000000007992 */ /* 0x0005ee0000008000 */
[----:B--2---:R-:W2:Y:S02]  /*6980*/  FENCE.VIEW.ASYNC.S ;  /* 0x00000000000073c6 */ /* 0x004ea40000000000 */
[----:B--2---:R-:W-:Y:S06]  /*6990*/  BAR.SYNC.DEFER_BLOCKING 0x1, 0x80 ;  /* 0x0042000000007b1d */ /* 0x004fec0000010000 */
[----:B------:R-:W-:Y:S05]  /*69a0*/  @P0 BRA `(.L_x_101) ;  /* 0x0000000000280947 */ /* 0x000fea0003800000 */
[----:B------:R-:W-:Y:S01]  /*69b0*/  UIADD3 UR4, UPT, UPT, UR36, 0x400, URZ ;  /* 0x0000040024047890 */ /* 0x000fe2000fffe0ff */
[----:B------:R-:W-:Y:S05]  /*69c0*/  UMOV UR43, UR60 ;  /* 0x0000003c002b7c82 */ /* 0x000fea0008000000 */
[----:B------:R-:W-:Y:S01]  /*69d0*/  MOV R70, UR4 ;  /* 0x0000000400467c02 */ /* 0x000fe20008000f00 */
[----:B------:R-:W-:Y:S03]  /*69e0*/  UIADD3 UR4, UP0, UPT, UR50, 0x680, URZ ;  /* 0x0000068032047890 */ /* 0x000fe6000ff1e0ff */
[----:B------:R-:W-:Y:S01]  /*69f0*/  R2UR UR40, R70 ;  /* 0x00000000462872ca */ /* 0x000fe200000e0000 */
[----:B------:R-:W-:Y:S11]  /*6a00*/  UIADD3.X UR5, UPT, UPT, URZ, UR51, URZ, UP0, !UPT ;  /* 0x00000033ff057290 */ /* 0x000ff600087fe4ff */
[----:B------:R-:W-:Y:S01]  /*6a10*/  @!UPT UIADD3 URZ, UPT, UPT, URZ, URZ, URZ ;  /* 0x000000fffffff290 */ /* 0x000fe2000fffe0ff */
[----:B------:R2:W-:Y:S01]  /*6a20*/  UTMASTG.3D [UR40], [UR4] ;  /* 0x00000028040073b5 */ /* 0x0005e20008010000 */
[----:B------:R0:W-:Y:S01]  /*6a30*/  UTMACMDFLUSH ;  /* 0x00000000000079b7 */ /* 0x0001e20000000000 */
[----:B--2---:R-:W-:Y:S04]  /*6a40*/  DEPBAR.LE SB0, 0x1 ;  /* 0x000080400000791a */ /* 0x004fe80000000000 */
.L_x_101:
[----:B------:R-:W-:Y:S05]  /*6a50*/  BSYNC.RECONVERGENT B0 ;  /* 0x0000000000007941 */ /* 0x000fea0003800200 */
.L_x_100:
[----:B------:R-:W-:Y:S01]  /*6a60*/  BAR.SYNC.DEFER_BLOCKING 0x1, 0x80 ;  /* 0x0042000000007b1d */ /* 0x000fe20000010000 */
[----:B------:R-:W-:Y:S01]  /*6a70*/  ISETP.NE.AND P1, PT, R81, RZ, PT ;  /* 0x000000ff5100720c */ /* 0x000fe20003f25270 */
[----:B------:R-:W-:Y:S01]  /*6a80*/  UISETP.NE.AND UP0, UPT, UR39, URZ, UPT ;  /* 0x000000ff2700728c */ /* 0x000fe2000bf05270 */
[----:B------:R-:W-:Y:S11]  /*6a90*/  LEA R2, R87, UR36, 0x3 ;  /* 0x0000002457027c11 */ /* 0x000ff6000f8e18ff */
[----:B------:R-:W-:Y:S01]  /*6aa0*/  @P1 SHF.L.U32 R3, R74, 0x1f, RZ ;  /* 0x0000001f4a031819 */ /* 0x000fe200000006ff */
[----:B------:R-:W-:Y:S06]  /*6ab0*/  BRA.U !UP0, `(.L_x_102) ;  /* 0x0000000108247547 */ /* 0x000fec000b800000 */
[----:B-1----:R-:W-:Y:S01]  /*6ac0*/  IMAD.U32 R4, RZ, RZ, UR37 ;  /* 0x00000025ff047e24 */ /* 0x002fe2000f8e00ff */
[----:B------:R-:W-:Y:S01]  /*6ad0*/  MOV R0, UR45 ;  /* 0x0000002d00007c02 */ /* 0x000fe20008000f00 */
[----:B------:R-:W-:Y:S03]  /*6ae0*/  UIADD3 UR4, UPT, UPT, UR37, 0x1, URZ ;  /* 0x0000000125047890 */ /* 0x000fe6000fffe0ff */
[----:B------:R-:W-:Y:S01]  /*6af0*/  @P1 LEA R4, R4, UR36, 0x3 ;  /* 0x0000002404041c11 */ /* 0x000fe2000f8e18ff */
[----:B------:R-:W-:Y:S04]  /*6b00*/  UISETP.NE.AND UP0, UPT, UR4, 0x4, UPT ;  /* 0x000000040400788c */ /* 0x000fe8000bf05270 */
[----:B------:R-:W-:Y:S01]  /*6b10*/  @P1 VIADD R4, R4, 0x40 ;  /* 0x0000004004041836 */ /* 0x000fe20000000000 */
[----:B------:R-:W-:Y:S04]  /*6b20*/  USEL UR37, UR4, URZ, UP0 ;  /* 0x000000ff04257287 */ /* 0x000fe80008000000 */
[----:B------:R-:W-:Y:S04]  /*6b30*/  @P1 PRMT R0, R0, 0x654, R4 ;  /* 0x0000065400001816 */ /* 0x000fe80000000004 */
[----:B------:R2:W-:Y:S04]  /*6b40*/  @P1 SYNCS.ARRIVE.TRANS64.RED.A1T0 RZ, [R0+URZ], RZ ;  /* 0x000000ff00ff19a7 */ /* 0x0005e800081004ff */
.L_x_102:
[----:B------:R-:W3:Y:S01]  /*6b50*/  @P1 SYNCS.PHASECHK.TRANS64.TRYWAIT P0, [R2+URZ+0x20], R3 ;  /* 0x00002003020015a7 */ /* 0x000ee200080011ff */
[----:B------:R-:W-:Y:S01]  /*6b60*/  BSSY B1, `(.L_x_103) ;  /* 0x0000017000017945 */ /* 0x000fe20003800000 */
[----:B---3--:R-:W-:Y:S03]  /*6b70*/  @P1 SEL R89, RZ, 0x1, !P0 ;  /* 0x00000001ff591807 */ /* 0x008fe60004000000 */
[----:B------:R-:W-:Y:S05]  /*6b80*/  @!P1 BRA `(.L_x_104) ;  /* 0x0000000000509947 */ /* 0x000fea0003800000 */
[----:B------:R-:W-:Y:S01]  /*6b90*/  ISETP.NE.AND P1, PT, R90, RZ, PT ;  /* 0x000000ff5a00720c */ /* 0x000fe20003f25270 */
[----:B------:R-:W-:Y:S01]  /*6ba0*/  BSSY B0, `(.L_x_105) ;  /* 0x000000a000007945 */ /* 0x000fe20003800000 */
[----:B------:R-:W-:Y:S11]  /*6bb0*/  ISETP.NE.AND P0, PT, R89, RZ, PT ;  /* 0x000000ff5900720c */ /* 0x000ff60003f05270 */
[----:B-1----:R-:W-:Y:S04]  /*6bc0*/  @P1 IMAD R5, R87, 0x2000, R88 ;  /* 0x0000200057051824 */ /* 0x002fe800078e0258 */
[----:B------:R-:W-:Y:S05]  /*6bd0*/  @P1 VIADD R4, R5, UR36 ;  /* 0x0000002405041c36 */ /* 0x000fea0008000000 */
[----:B------:R-:W-:Y:S01]  /*6be0*/  @P1 IADD3 R3, PT, PT, R91, R4, RZ ;  /* 0x000000045b031210 */ /* 0x000fe20007ffe0ff */
[----:B------:R-:W-:Y:S01]  /*6bf0*/  @P1 IMAD.IADD R4, R75, 0x1, R4 ;  /* 0x000000014b041824 */ /* 0x000fe200078e0204 */
[----:B------:R-:W-:Y:S06]  /*6c00*/  @P0 BRA `(.L_x_106) ;  /* 0x00000000000c0947 */ /* 0x000fec0003800000 */
[----:B--2---:R-:W-:Y:S04]  /*6c10*/  SHF.L.U32 R0, R74, 0x1f, RZ ;  /* 0x0000001f4a007819 */ /* 0x004fe800000006ff */
[----:B------:R-:W1:Y:S02]  /*6c20*/  SYNCS.PHASECHK.TRANS64.TRYWAIT P0, [R2+URZ+0x20], R0 ;  /* 0x00002000020075a7 */ /* 0x000e6400080011ff */
[----:B-1----:R-:W-:Y:S05]  /*6c30*/  @!P0 BRA `(.L_x_107) ;  /* 0x0000002800048947 */ /* 0x002fea0003800000 */
.L_x_106:
[----:B------:R-:W-:Y:S05]  /*6c40*/  BSYNC B0 ;  /* 0x0000000000007941 */ /* 0x000fea0003800000 */
.L_x_105:
[----:B------:R-:W-:Y:S02]  /*6c50*/  ISETP.NE.AND P0, PT, R90, RZ, PT ;  /* 0x000000ff5a00720c */ /* 0x000fe40003f05270 */
[----:B------:R-:W-:Y:S11]  /*6c60*/  IADD3 R87, PT, PT, R87, 0x1, RZ ;  /* 0x0000000157577810 */ /* 0x000ff60007ffe0ff */
[----:B-12---:R-:W-:Y:S01]  /*6c70*/  @P0 IMAD.IADD R0, R75, 0x1, R3 ;  /* 0x000000014b000824 */ /* 0x006fe200078e0203 */
[----:B------:R-:W-:Y:S05]  /*6c80*/  @P0 WARPSYNC.ALL ;  /* 0x0000000000000948 */ /* 0x000fea0003800000 */
[----:B------:R3:W4:Y:S04]  /*6c90*/  @P0 LDSM.16.M88.4 R52, [R5+UR36+0x400] ;  /* 0x000400240534083b */ /* 0x0007280008000200 */
[----:B------:R3:W1:Y:S04]  /*6ca0*/  @P0 LDSM.16.M88.4 R48, [R4+0x400] ;  /* 0x000400000430083b */ /* 0x0006680000000200 */
[----:B------:R3:W2:Y:S04]  /*6cb0*/  @P0 LDSM.16.M88.4 R40, [R3+0x400] ;  /* 0x000400000328083b */ /* 0x0006a80000000200 */
[----:B------:R3:W1:Y:S02]  /*6cc0*/  @P0 LDSM.16.M88.4 R44, [R0+0x400] ;  /* 0x00040000002c083b */ /* 0x0006640000000200 */
.L_x_104:
[----:B------:R-:W-:Y:S05]  /*6cd0*/  BSYNC B1 ;  /* 0x0000000000017941 */ /* 0x000fea0003800000 */
.L_x_103:
[----:B--23--:R-:W-:Y:S05]  /*6ce0*/  VIADD R0, R34, 0x20 ;  /* 0x0000002022007836 */ /* 0x00cfea0000000000 */
[----:B------:R-:W-:Y:S04]  /*6cf0*/  SHF.R.U32.HI R0, RZ, 0x15, R0 ;  /* 0x00000015ff007819 */ /* 0x000fe80000011600 */
[----:B------:R-:W-:Y:S11]  /*6d00*/  LOP3.LUT P0, RZ, R0, 0x3, R69, 0x48, !PT ;  /* 0x0000000300ff7812 */ /* 0x000ff60007804845 */
[----:B------:R-:W-:Y:S02]  /*6d10*/  @!UPT UIADD3 URZ, UPT, UPT, URZ, URZ, URZ ;  /* 0x000000fffffff290 */ /* 0x000fe4000fffe0ff */
[----:B------:R-:W-:Y:S05]  /*6d20*/  @!P0 BRA `(.L_x_108) ;  /* 0x0000000000408947 */ /* 0x000fea0003800000 */
[----:B------:R-:W2:Y:S01]  /*6d30*/  LDCU.64 UR8, c[0x4][0x70] ;  /* 0x01000e00ff0877ac */ /* 0x000ea20008000a00 */
[----:B------:R-:W-:Y:S01]  /*6d40*/  MOV R3, 0x0 ;  /* 0x0000000000037802 */ /* 0x000fe20000000f00 */
[----:B-1----:R-:W-:Y:S02]  /*6d50*/  HFMA2 R12, -RZ, RZ, 0, 5.9604644775390625e-08 ;  /* 0x00000001ff0c7431 */ /* 0x002fe400000001ff */
[----:B------:R-:W-:Y:S02]  /*6d60*/  IMAD.MOV.U32 R8, RZ, RZ, 0x192 ;  /* 0x00000192ff087424 */ /* 0x000fe400078e00ff */
[----:B------:R-:W-:Y:S01]  /*6d70*/  IMAD.MOV.U32 R13, RZ, RZ, RZ ;  /* 0x000000ffff0d7224 */ /* 0x000fe200078e00ff */
[----:B------:R-:W1:Y:S01]  /*6d80*/  LDCU.64 UR6, c[0x4][0x78] ;  /* 0x01000f00ff0677ac */ /* 0x000e620008000a00 */
[----:B------:R-:W3:Y:S01]  /*6d90*/  LDC.64 R2, c[0x4][R3] ;  /* 0x0100000003027b82 */ /* 0x000ee20000000a00 */
[----:B------:R-:W5:Y:S01]  /*6da0*/  LDCU.64 UR4, c[0x4][0x10] ;  /* 0x01000200ff0477ac */ /* 0x000f620008000a00 */
[----:B--2---:R-:W-:Y:S01]  /*6db0*/  MOV R5, UR9 ;  /* 0x0000000900057c02 */ /* 0x004fe20008000f00 */
[----:B------:R-:W-:Y:S01]  /*6dc0*/  IMAD.U32 R4, RZ, RZ, UR8 ;  /* 0x00000008ff047e24 */ /* 0x000fe2000f8e00ff */
[----:B-1----:R-:W-:Y:S01]  /*6dd0*/  MOV R7, UR7 ;  /* 0x0000000700077c02 */ /* 0x002fe20008000f00 */
[----:B------:R-:W-:Y:S01]  /*6de0*/  IMAD.U32 R6, RZ, RZ, UR6 ;  /* 0x00000006ff067e24 */ /* 0x000fe2000f8e00ff */
[----:B-----5:R-:W-:Y:S01]  /*6df0*/  MOV R11, UR5 ;  /* 0x00000005000b7c02 */ /* 0x020fe20008000f00 */
[----:B------:R-:W-:Y:S02]  /*6e00*/  IMAD.U32 R10, RZ, RZ, UR4 ;  /* 0x00000004ff0a7e24 */ /* 0x000fe4000f8e00ff */
[----:B------:R-:W-:Y:S07]  /*6e10*/  LEPC R20, `(.L_x_108) ;  /* 0x000000001014794e */ /* 0x000fee0000000000 */
[----:B---34-:R-:W-:Y:S05]  /*6e20*/  CALL.ABS.NOINC R2 ;  /* 0x0000000002007343 */ /* 0x018fea0003c00000 */
.L_x_108:
[----:B------:R-:W-:Y:S01]  /*6e30*/  ISETP.NE.AND P6, PT, R81, RZ, PT ;  /* 0x000000ff5100720c */ /* 0x000fe20003fc5270 */
[----:B------:R-:W-:Y:S05]  /*6e40*/  WARPSYNC.ALL ;  /* 0x0000000000007948 */ /* 0x000fea0003800000 */
[----:B------:R-:W-:Y:S01]  /*6e50*/  R2UR UR4, R34 ;  /* 0x00000000220472ca */ /* 0x000fe200000e0000 */
[----:B------:R-:W-:Y:S01]  /*6e60*/  IMAD.U32 R0, RZ, RZ, UR37 ;  /* 0x00000025ff007e24 */ /* 0x000fe2000f8e00ff */
[----:B----4-:R-:W-:Y:S01]  /*6e70*/  LOP3.LUT R20, R52, 0xffffe000, RZ, 0xc0, !PT ;  /* 0xffffe00034147812 */ /* 0x010fe200078ec0ff */
[----:B------:R-:W-:Y:S01]  /*6e80*/  IMAD.U32 R21, RZ, RZ, UR45 ;  /* 0x0000002dff157e24 */ /* 0x000fe2000f8e00ff */
[----:B------:R-:W-:Y:S01]  /*6e90*/  ISETP.NE.AND P0, PT, R77, RZ, PT ;  /* 0x000000ff4d00720c */ /* 0x000fe20003f05270 */
[----:B------:R-:W-:Y:S02]  /*6ea0*/  BSSY.RECONVERGENT B0, `(.L_x_109) ;  /* 0x000005b000007945 */ /* 0x000fe40003800200 */
[----:B------:R-:W-:Y:S05]  /*6eb0*/  @P6 LEA R0, R0, UR36, 0x3 ;  /* 0x0000002400006c11 */ /* 0x000fea000f8e18ff */
[----:B------:R-:W-:Y:S01]  /*6ec0*/  @P6 VIADD R0, R0, 0x40 ;  /* 0x0000004000006836 */ /* 0x000fe20000000000 */
[----:B-1----:R-:W1:Y:S04]  /*6ed0*/  LDTM.16dp128bit.x8 R4, tmem[UR4+0x20] ;  /* 0x00002004000479ee */ /* 0x002e680008180000 */
[----:B------:R-:W-:Y:S01]  /*6ee0*/  @P6 PRMT R21, R21, 0x654, R0 ;  /* 0x0000065415156816 */ /* 0x000fe20000000000 */
[C---:B-1----:R-:W-:Y:S01]  /*6ef0*/  FMUL R0, R33.reuse, R4 ;  /* 0x0000000421007220 */ /* 0x042fe20000400000 */
[C---:B------:R-:W-:Y:S01]  /*6f00*/  FMUL R4, R33.reuse, R8 ;  /* 0x0000000821047220 */ /* 0x040fe20000400000 */
[C---:B------:R-:W-:Y:S01]  /*6f10*/  FMUL R8, R33.reuse, R12 ;  /* 0x0000000c21087220 */ /* 0x040fe20000400000 */
[----:B------:R-:W-:Y:S01]  /*6f20*/  FMUL R12, R33, R16 ;  /* 0x00000010210c7220 */ /* 0x000fe20000400000 */
[----:B------:R-:W-:Y:S01]  /*6f30*/  LOP3.LUT R16, R53, 0xffffe000, RZ, 0xc0, !PT ;  /* 0xffffe00035107812 */ /* 0x000fe200078ec0ff */
[C---:B------:R-:W-:Y:S01]  /*6f40*/  FMUL R2, R33.reuse, R5 ;  /* 0x0000000521027220 */ /* 0x040fe20000400000 */
[C---:B------:R-:W-:Y:S01]  /*6f50*/  FMUL R3, R33.reuse, R6 ;  /* 0x0000000621037220 */ /* 0x040fe20000400000 */
[----:B------:R-:W-:Y:S01]  /*6f60*/  FMUL R5, R33, R9 ;  /* 0x0000000921057220 */ /* 0x000fe20000400000 */
[----:B------:R-:W-:Y:S01]  /*6f70*/  FFMA R36, R35, R20, R0 ;  /* 0x0000001423247223 */ /* 0x000fe20000000000 */
[----:B------:R-:W-:Y:S01]  /*6f80*/  LOP3.LUT R0, R54, 0xffffe000, RZ, 0xc0, !PT ;  /* 0xffffe00036007812 */ /* 0x000fe200078ec0ff */
[C---:B------:R-:W-:Y:S01]  /*6f90*/  FMUL R6, R33.reuse, R10 ;  /* 0x0000000a21067220 */ /* 0x040fe20000400000 */
[C---:B------:R-:W-:Y:S01]  /*6fa0*/  FMUL R9, R33.reuse, R13 ;  /* 0x0000000d21097220 */ /* 0x040fe20000400000 */
[C---:B------:R-:W-:Y:S01]  /*6fb0*/  FMUL R10, R33.reuse, R14 ;  /* 0x0000000e210a7220 */ /* 0x040fe20000400000 */
[----:B------:R-:W-:Y:S01]  /*6fc0*/  F2FP.TF32.F32.PACK_B R36, R36 ;  /* 0x00000024ff24723e */ /* 0x000fe200024050ff */
[----:B------:R-:W-:Y:S01]  /*6fd0*/  FMUL R13, R33, R17 ;  /* 0x00000011210d7220 */ /* 0x000fe20000400000 */
[----:B------:R-:W-:Y:S01]  /*6fe0*/  LOP3.LUT R17, R55, 0xffffe000, RZ, 0xc0, !PT ;  /* 0xffffe00037117812 */ /* 0x000fe200078ec0ff */
[----:B------:R-:W-:Y:S01]  /*6ff0*/  FMUL R14, R33, R18 ;  /* 0x00000012210e7220 */ /* 0x000fe20000400000 */
[----:B------:R-:W-:Y:S01]  /*7000*/  LOP3.LUT R18, R48, 0xffffe000, RZ, 0xc0, !PT ;  /* 0xffffe00030127812 */ /* 0x000fe200078ec0ff */
[----:B------:R-:W-:Y:S01]  /*7010*/  FFMA R37, R35, R16, R2 ;  /* 0x0000001023257223 */ /* 0x000fe20000000002 */
[----:B------:R-:W-:Y:S01]  /*7020*/  LOP3.LUT R2, R49, 0xffffe000, RZ, 0xc0, !PT ;  /* 0xffffe00031027812 */ /* 0x000fe200078ec0ff */
[----:B------:R-:W-:Y:S01]  /*7030*/  FMUL R7, R33, R7 ;  /* 0x0000000721077220 */ /* 0x000fe20000400000 */
[----:B------:R-:W-:Y:S01]  /*7040*/  LOP3.LUT R16, R41, 0xffffe000, RZ, 0xc0, !PT ;  /* 0xffffe00029107812 */ /* 0x000fe200078ec0ff */
[C---:B------:R-:W-:Y:S01]  /*7050*/  FFMA R38, R35.reuse, R0, R3 ;  /* 0x0000000023267223 */ /* 0x040fe20000000003 */
[----:B------:R-:W-:Y:S01]  /*7060*/  LOP3.LUT R0, R50, 0xffffe000, RZ, 0xc0, !PT ;  /* 0xffffe00032007812 */ /* 0x000fe200078ec0ff */
[C---:B------:R-:W-:Y:S01]  /*7070*/  FFMA R39, R35.reuse, R17, R7 ;  /* 0x0000001123277223 */ /* 0x040fe20000000007 */
[----:B------:R-:W-:Y:S01]  /*7080*/  LOP3.LUT R3, R40, 0xffffe000, RZ, 0xc0, !PT ;  /* 0xffffe00028037812 */ /* 0x000fe200078ec0ff */
[C---:B------:R-:W-:Y:S01]  /*7090*/  FFMA R4, R35.reuse, R18, R4 ;  /* 0x0000001223047223 */ /* 0x040fe20000000004 */
[----:B------:R-:W-:Y:S01]  /*70a0*/  F2FP.TF32.F32.PACK_B R37, R37 ;  /* 0x00000025ff25723e */ /* 0x000fe200024050ff */
[----:B------:R-:W-:Y:S01]  /*70b0*/  FFMA R5, R35, R2, R5 ;  /* 0x0000000223057223 */ /* 0x000fe20000000005 */
[----:B------:R-:W-:Y:S01]  /*70c0*/  LOP3.LUT R2, R51, 0xffffe000, RZ, 0xc0, !PT ;  /* 0xffffe00033027812 */ /* 0x000fe200078ec0ff */
[----:B------:R-:W-:Y:S01]  /*70d0*/  FMUL R11, R33, R11 ;  /* 0x0000000b210b7220 */ /* 0x000fe20000400000 */
[----:B------:R-:W-:Y:S01]  /*70e0*/  F2FP.TF32.F32.PACK_B R38, R38 ;  /* 0x00000026ff26723e */ /* 0x000fe200024050ff */
[C---:B------:R-:W-:Y:S01]  /*70f0*/  FFMA R6, R35.reuse, R0, R6 ;  /* 0x0000000023067223 */ /* 0x040fe20000000006 */
[----:B------:R-:W-:Y:S01]  /*7100*/  LOP3.LUT R0, R42, 0xffffe000, RZ, 0xc0, !PT ;  /* 0xffffe0002a007812 */ /* 0x000fe200078ec0ff */
[----:B------:R-:W-:Y:S01]  /*7110*/  FFMA R7, R35, R2, R11 ;  /* 0x0000000223077223 */ /* 0x000fe2000000000b */
[----:B------:R-:W-:Y:S01]  /*7120*/  LOP3.LUT R2, R43, 0xffffe000, RZ, 0xc0, !PT ;  /* 0xffffe0002b027812 */ /* 0x000fe200078ec0ff */
[----:B------:R-:W-:Y:S01]  /*7130*/  FFMA R8, R35, R3, R8 ;  /* 0x0000000323087223 */ /* 0x000fe20000000008 */
[----:B------:R-:W-:Y:S01]  /*7140*/  LOP3.LUT R3, R45, 0xffffe000, RZ, 0xc0, !PT ;  /* 0xffffe0002d037812 */ /* 0x000fe200078ec0ff */
[----:B------:R-:W-:Y:S01]  /*7150*/  FFMA R9, R35, R16, R9 ;  /* 0x0000001023097223 */ /* 0x000fe20000000009 */
[----:B------:R-:W-:Y:S01]  /*7160*/  F2FP.TF32.F32.PACK_B R39, R39 ;  /* 0x00000027ff27723e */ /* 0x000fe200024050ff */
[----:B------:R-:W-:Y:S01]  /*7170*/  FMUL R15, R33, R15 ;  /* 0x0000000f210f7220 */ /* 0x000fe20000400000 */
[----:B------:R-:W-:Y:S01]  /*7180*/  LOP3.LUT R16, R46, 0xffffe000, RZ, 0xc0, !PT ;  /* 0xffffe0002e107812 */ /* 0x000fe200078ec0ff */
[C---:B------:R-:W-:Y:S01]  /*7190*/  FFMA R10, R35.reuse, R0, R10 ;  /* 0x00000000230a7223 */ /* 0x040fe2000000000a */
        /* <DEDUP_REMOVED lines=8> */
[----:B------:R-:W-:Y:S01]  /*7220*/  F2FP.TF32.F32.PACK_B R6, R6 ;  /* 0x00000006ff06723e */ /* 0x000fe200024050ff */
[C---:B------:R-:W-:Y:S01]  /*7230*/  FFMA R13, R35.reuse, R3, R13 ;  /* 0x00000003230d7223 */ /* 0x040fe2000000000d */
[----:B------:R-:W-:Y:S01]  /*7240*/  F2FP.TF32.F32.PACK_B R7, R7 ;  /* 0x00000007ff07723e */ /* 0x000fe200024050ff */
[C---:B------:R-:W-:Y:S01]  /*7250*/  FFMA R14, R35.reuse, R16, R14 ;  /* 0x00000010230e7223 */ /* 0x040fe2000000000e */
[----:B------:R-:W-:Y:S01]  /*7260*/  FFMA R15, R35, R2, R19 ;  /* 0x00000002230f7223 */ /* 0x000fe20000000013 */
[----:B------:R-:W-:Y:S02]  /*7270*/  F2FP.TF32.F32.PACK_B R8, R8 ;  /* 0x00000008ff08723e */ /* 0x000fe400024050ff */
[----:B------:R1:W-:Y:S01]  /*7280*/  STSM.16.M88.4 [R82+0x2400], R4 ;  /* 0x0024000452007844 */ /* 0x0003e20000000200 */
[----:B------:R-:W-:Y:S02]  /*7290*/  F2FP.TF32.F32.PACK_B R9, R9 ;  /* 0x00000009ff09723e */ /* 0x000fe400024050ff */
[----:B------:R-:W-:Y:S02]  /*72a0*/  F2FP.TF32.F32.PACK_B R10, R10 ;  /* 0x0000000aff0a723e */ /* 0x000fe400024050ff */
[----:B------:R-:W-:Y:S02]  /*72b0*/  F2FP.TF32.F32.PACK_B R11, R11 ;  /* 0x0000000bff0b723e */ /* 0x000fe400024050ff */
[----:B------:R-:W-:Y:S02]  /*72c0*/  F2FP.TF32.F32.PACK_B R12, R12 ;  /* 0x0000000cff0c723e */ /* 0x000fe400024050ff */
[----:B------:R-:W-:Y:S01]  /*72d0*/  F2FP.TF32.F32.PACK_B R13, R13 ;  /* 0x0000000dff0d723e */ /* 0x000fe200024050ff */
[----:B------:R1:W-:Y:S01]  /*72e0*/  STSM.16.M88.4 [R85+0x2000], R8 ;  /* 0x0020000855007844 */ /* 0x0003e20000000200 */
[----:B------:R-:W-:Y:S02]  /*72f0*/  F2FP.TF32.F32.PACK_B R14, R14 ;  /* 0x0000000eff0e723e */ /* 0x000fe400024050ff */
[----:B------:R-:W-:Y:S02]  /*7300*/  F2FP.TF32.F32.PACK_B R15, R15 ;  /* 0x0000000fff0f723e */ /* 0x000fe400024050ff */
[----:B------:R-:W-:Y:S02]  /*7310*/  LEA R0, R87, UR36, 0x3 ;  /* 0x0000002457007c11 */ /* 0x000fe4000f8e18ff */
[----:B------:R-:W-:Y:S01]  /*7320*/  @P6 SHF.L.U32 R2, R74, 0x1f, RZ ;  /* 0x0000001f4a026819 */ /* 0x000fe200000006ff */
[----:B------:R1:W-:Y:S01]  /*7330*/  STSM.16.M88.4 [R86+0x2000], R12 ;  /* 0x0020000c56007844 */ /* 0x0003e20000000200 */
        /* <DEDUP_REMOVED lines=8> */
[----:B------:R-:W-:Y:S02]  /*73c0*/  UIADD3 UR4, UP0, UPT, UR50, 0x680, URZ ;  /* 0x0000068032047890 */ /* 0x000fe4000ff1e0ff */
[----:B------:R-:W-:Y:S02]  /*73d0*/  UIADD3 UR9, UPT, UPT, UR41, 0x20, URZ ;  /* 0x0000002029097890 */ /* 0x000fe4000fffe0ff */
[----:B------:R-:W-:Y:S02]  /*73e0*/  UIADD3 UR8, UPT, UPT, UR36, 0x2400, URZ ;  /* 0x0000240024087890 */ /* 0x000fe4000fffe0ff */
[----:B------:R-:W-:Y:S01]  /*73f0*/  UIADD3.X UR5, UPT, UPT, URZ, UR51, URZ, UP0, !UPT ;  /* 0x00000033ff057290 */ /* 0x000fe200087fe4ff */
[----:B------:R-:W-:Y:S01]  /*7400*/  UMOV UR10, UR42 ;  /* 0x0000002a000a7c82 */ /* 0x000fe20008000000 */
[----:B------:R-:W-:Y:S07]  /*7410*/  UMOV UR11, UR60 ;  /* 0x0000003c000b7c82 */ /* 0x000fee0008000000 */
[----:B------:R2:W-:Y:S01]  /*7420*/  UTMASTG.3D [UR8], [UR4] ;  /* 0x00000008040073b5 */ /* 0x0005e20008010000 */
[----:B------:R0:W-:Y:S01]  /*7430*/  UTMACMDFLUSH ;  /* 0x00000000000079b7 */ /* 0x0001e20000000000 */
[----:B--2---:R-:W-:Y:S04]  /*7440*/  DEPBAR.LE SB0, 0x1 ;  /* 0x000080400000791a */ /* 0x004fe80000000000 */
.L_x_110:
[----:B------:R-:W-:Y:S05]  /*7450*/  BSYNC.RECONVERGENT B0 ;  /* 0x0000000000007941 */ /* 0x000fea0003800200 */
.L_x_109:
[----:B------:R-:W-:Y:S01]  /*7460*/  BAR.SYNC.DEFER_BLOCKING 0x1, 0x80 ;  /* 0x0042000000007b1d */ /* 0x000fe20000010000 */
[----:B------:R-:W-:Y:S04]  /*7470*/  UIADD3 UR4, UPT, UPT, UR37, 0x1, URZ ;  /* 0x0000000125047890 */ /* 0x000fe8000fffe0ff */
[----:B------:R-:W-:Y:S04]  /*7480*/  UISETP.NE.AND UP0, UPT, UR4, 0x4, UPT ;  /* 0x000000040400788c */ /* 0x000fe8000bf05270 */
[----:B------:R-:W-:Y:S01]  /*7490*/  USEL UR38, UR4, URZ, UP0 ;  /* 0x000000ff04267287 */ /* 0x000fe20008000000 */
[----:B------:R2:W-:Y:S01]  /*74a0*/  @P6 SYNCS.ARRIVE.TRANS64.RED.A1T0 RZ, [R21+URZ], RZ ;  /* 0x000000ff15ff69a7 */ /* 0x0005e200081004ff */
[----:B------:R-:W-:Y:S01]  /*74b0*/  BSSY B1, `(.L_x_111) ;  /* 0x0000018000017945 */ /* 0x000fe20003800000 */
[----:B------:R-:W3:Y:S02]  /*74c0*/  @P6 SYNCS.PHASECHK.TRANS64.TRYWAIT P0, [R0+URZ+0x20], R2 ;  /* 0x00002002000065a7 */ /* 0x000ee400080011ff */
[----:B---3--:R-:W-:Y:S01]  /*74d0*/  @P6 SEL R89, RZ, 0x1, !P0 ;  /* 0x00000001ff596807 */ /* 0x008fe20004000000 */
[----:B--2---:R-:W-:Y:S06]  /*74e0*/  @!P6 BRA `(.L_x_112) ;  /* 0x000000000050e947 */ /* 0x004fec0003800000 */
        /* <DEDUP_REMOVED lines=8> */
[----:B------:R-:W-:Y:S04]  /*7570*/  SHF.L.U32 R5, R74, 0x1f, RZ ;  /* 0x0000001f4a057819 */ /* 0x000fe800000006ff */
[----:B------:R-:W1:Y:S02]  /*7580*/  SYNCS.PHASECHK.TRANS64.TRYWAIT P0, [R0+URZ+0x20], R5 ;  /* 0x00002005000075a7 */ /* 0x000e6400080011ff */
[----:B-1----:R-:W-:Y:S05]  /*7590*/  @!P0 BRA `(.L_x_115) ;  /* 0x0000001c00c08947 */ /* 0x002fea0003800000 */
.L_x_114:
[----:B------:R-:W-:Y:S05]  /*75a0*/  BSYNC B0 ;  /* 0x0000000000007941 */ /* 0x000fea0003800000 */
.L_x_113:
[----:B------:R-:W-:Y:S02]  /*75b0*/  ISETP.NE.AND P0, PT, R90, RZ, PT ;  /* 0x000000ff5a00720c */ /* 0x000fe40003f05270 */
[----:B------:R-:W-:Y:S11]  /*75c0*/  IADD3 R87, PT, PT, R87, 0x1, RZ ;  /* 0x0000000157577810 */ /* 0x000ff60007ffe0ff */
[----:B-1----:R-:W-:Y:S01]  /*75d0*/  @P0 IMAD.IADD R0, R75, 0x1, R2 ;  /* 0x000000014b000824 */ /* 0x002fe200078e0202 */
[----:B------:R-:W-:Y:S05]  /*75e0*/  @P0 WARPSYNC.ALL ;  /* 0x0000000000000948 */ /* 0x000fea0003800000 */
[----:B------:R2:W3:Y:S04]  /*75f0*/  @P0 LDSM.16.M88.4 R52, [R4+UR36+0x400] ;  /* 0x000400240434083b */ /* 0x0004e80008000200 */
[----:B------:R2:W4:Y:S04]  /*7600*/  @P0 LDSM.16.M88.4 R48, [R3+0x400] ;  /* 0x000400000330083b */ /* 0x0005280000000200 */
[----:B------:R2:W1:Y:S04]  /*7610*/  @P0 LDSM.16.M88.4 R40, [R2+0x400] ;  /* 0x000400000228083b */ /* 0x0004680000000200 */
[----:B------:R2:W1:Y:S02]  /*7620*/  @P0 LDSM.16.M88.4 R44, [R0+0x400] ;  /* 0x00040000002c083b */ /* 0x0004640000000200 */
.L_x_112:
[----:B------:R-:W-:Y:S05]  /*7630*/  BSYNC B1 ;  /* 0x0000000000017941 */ /* 0x000fea0003800000 */
.L_x_111:
[----:B--2---:R-:W-:Y:S05]  /*7640*/  VIADD R0, R34, 0x40 ;  /* 0x0000004022007836 */ /* 0x004fea0000000000 */
        /* <DEDUP_REMOVED lines=20> */
.L_x_116:
[----:B------:R-:W-:Y:S01]  /*7790*/  ISETP.NE.AND P6, PT, R81, RZ, PT ;  /* 0x000000ff5100720c */ /* 0x000fe20003fc5270 */
[----:B------:R-:W-:Y:S05]  /*77a0*/  WARPSYNC.ALL ;  /* 0x0000000000007948 */ /* 0x000fea0003800000 */
[----:B------:R-:W-:Y:S01]  /*77b0*/  R2UR UR4, R34 ;  /* 0x00000000220472ca */ /* 0x000fe200000e0000 */
[----:B------:R-:W-:Y:S01]  /*77c0*/  IMAD.U32 R0, RZ, RZ, UR38 ;  /* 0x00000026ff007e24 */ /* 0x000fe2000f8e00ff */
[----:B---3--:R-:W-:Y:S01]  /*77d0*/  LOP3.LUT R20, R52, 0xffffe000, RZ, 0xc0, !PT ;  /* 0xffffe00034147812 */ /* 0x008fe200078ec0ff */
        /* <DEDUP_REMOVED lines=24> */
[----:B----4-:R-:W-:Y:S01]  /*7960*/  LOP3.LUT R18, R48, 0xffffe000, RZ, 0xc0, !PT ;  /* 0xffffe00030127812 */ /* 0x010fe200078ec0ff */
        /* <DEDUP_REMOVED lines=68> */
.L_x_118:
[----:B------:R-:W-:Y:S05]  /*7db0*/  BSYNC.RECONVERGENT B0 ;  /* 0x0000000000007941 */ /* 0x000fea0003800200 */
.L_x_117:
        /* <DEDUP_REMOVED lines=12> */
[----:B------:R-:W-:Y:S04]  /*7e80*/  @P1 IMAD R87, R87, 0x2000, R88 ;  /* 0x0000200057571824 */ /* 0x000fe800078e0258 */
[----:B------:R-:W-:Y:S05]  /*7e90*/  @P1 VIADD R3, R87, UR36 ;  /* 0x0000002457031c36 */ /* 0x000fea0008000000 */
[----:B------:R-:W-:Y:S01]  /*7ea0*/  @P1 IADD3 R91, PT, PT, R91, R3, RZ ;  /* 0x000000035b5b1210 */ /* 0x000fe20007ffe0ff */
[----:B------:R-:W-:Y:S01]  /*7eb0*/  @P1 IMAD.IADD R3, R75, 0x1, R3 ;  /* 0x000000014b031824 */ /* 0x000fe200078e0203 */
[----:B------:R-:W-:Y:S06]  /*7ec0*/  @P0 BRA `(.L_x_122) ;  /* 0x00000000000c0947 */ /* 0x000fec0003800000 */
[----:B------:R-:W-:Y:S04]  /*7ed0*/  SHF.L.U32 R0, R74, 0x1f, RZ ;  /* 0x0000001f4a007819 */ /* 0x000fe800000006ff */
[----:B------:R-:W2:Y:S02]  /*7ee0*/  SYNCS.PHASECHK.TRANS64.TRYWAIT P0, [R2+URZ+0x20], R0 ;  /* 0x00002000020075a7 */ /* 0x000ea400080011ff */
[----:B--2---:R-:W-:Y:S05]  /*7ef0*/  @!P0 BRA `(.L_x_123) ;  /* 0x00000014007c8947 */ /* 0x004fea0003800000 */
.L_x_122:
[----:B------:R-:W-:Y:S05]  /*7f00*/  BSYNC B0 ;  /* 0x0000000000007941 */ /* 0x000fea0003800000 */
.L_x_121:
[----:B------:R-:W-:Y:S11]  /*7f10*/  ISETP.NE.AND P0, PT, R90, RZ, PT ;  /* 0x000000ff5a00720c */ /* 0x000ff60003f05270 */
[----:B------:R-:W-:Y:S02]  /*7f20*/  @!UPT UIADD3 URZ, UPT, UPT, URZ, URZ, URZ ;  /* 0x000000fffffff290 */ /* 0x000fe4000fffe0ff */
[----:B--2---:R-:W-:Y:S01]  /*7f30*/  @P0 IADD3 R0, PT, PT, R75, R91, RZ ;  /* 0x0000005b4b000210 */ /* 0x004fe20007ffe0ff */
[----:B------:R-:W-:Y:S05]  /*7f40*/  @P0 WARPSYNC.ALL ;  /* 0x0000000000000948 */ /* 0x000fea0003800000 */
[----:B------:R2:W3:Y:S04]  /*7f50*/  @P0 LDSM.16.M88.4 R52, [R87+UR36+0x400] ;  /* 0x000400245734083b */ /* 0x0004e80008000200 */
[----:B------:R2:W4:Y:S04]  /*7f60*/  @P0 LDSM.16.M88.4 R48, [R3+0x400] ;  /* 0x000400000330083b */ /* 0x0005280000000200 */
[----:B------:R2:W1:Y:S04]  /*7f70*/  @P0 LDSM.16.M88.4 R40, [R91+0x400] ;  /* 0x000400005b28083b */ /* 0x0004680000000200 */
[----:B------:R2:W1:Y:S02]  /*7f80*/  @P0 LDSM.16.M88.4 R44, [R0+0x400] ;  /* 0x00040000002c083b */ /* 0x0004640000000200 */
.L_x_120:
[----:B------:R-:W-:Y:S05]  /*7f90*/  BSYNC B1 ;  /* 0x0000000000017941 */ /* 0x000fea0003800000 */
.L_x_119:
        /* <DEDUP_REMOVED lines=21> */
.L_x_124:
[----:B------:R-:W-:Y:S01]  /*80f0*/  ISETP.NE.AND P0, PT, R77, RZ, PT ;  /* 0x000000ff4d00720c */ /* 0x000fe20003f05270 */
[----:B------:R-:W-:Y:S05]  /*8100*/  WARPSYNC.ALL ;  /* 0x0000000000007948 */ /* 0x000fea0003800000 */
[----:B------:R-:W-:Y:S01]  /*8110*/  R2UR UR4, R34 ;  /* 0x00000000220472ca */ /* 0x000fe200000e0000 */
[----:B------:R-:W-:Y:S01]  /*8120*/  BSSY.RECONVERGENT B0, `(.L_x_125) ;  /* 0x000005c000007945 */ /* 0x000fe20003800200 */
[----:B---3--:R-:W-:Y:S02]  /*8130*/  LOP3.LUT R0, R52, 0xffffe000, RZ, 0xc0, !PT ;  /* 0xffffe00034007812 */ /* 0x008fe400078ec0ff */
[----:B------:R-:W-:Y:S02]  /*8140*/  LOP3.LUT R2, R53, 0xffffe000, RZ, 0xc0, !PT ;  /* 0xffffe00035027812 */ /* 0x000fe400078ec0ff */
[----:B------:R-:W-:Y:S02]  /*8150*/  LOP3.LUT R3, R54, 0xffffe000, RZ, 0xc0, !PT ;  /* 0xffffe00036037812 */ /* 0x000fe400078ec0ff */
[----:B------:R-:W-:Y:S02]  /*8160*/  LOP3.LUT R20, R55, 0xffffe000, RZ, 0xc0, !PT ;  /* 0xffffe00037147812 */ /* 0x000fe400078ec0ff */
[----:B----4-:R-:W-:Y:S02]  /*8170*/  LOP3.LUT R21, R48, 0xffffe000, RZ, 0xc0, !PT ;  /* 0xffffe00030157812 */ /* 0x010fe400078ec0ff */
[----:B------:R-:W-:Y:S01]  /*8180*/  LOP3.LUT R34, R49, 0xffffe000, RZ, 0xc0, !PT ;  /* 0xffffe00031227812 */ /* 0x000fe200078ec0ff */
[----:B-1----:R-:W1:Y:S01]  /*8190*/  LDTM.16dp128bit.x8 R4, tmem[UR4+0x60] ;  /* 0x00006004000479ee */ /* 0x002e620008180000 */
[----:B------:R-:W-:Y:S01]  /*81a0*/  R2UR UR4, R84 ;  /* 0x00000000540472ca */ /* 0x000fe200000e0000 */
[----:B------:R-:W-:Y:S01]  /*81b0*/  NOP ;  /* 0x0000000000007918 */ /* 0x000fe20000000000 */
[----:B------:R-:W-:Y:S02]  /*81c0*/  LOP3.LUT R36, R50, 0xffffe000, RZ, 0xc0, !PT ;  /* 0xffffe00032247812 */ /* 0x000fe400078ec0ff */
[----:B------:R-:W-:Y:S02]  /*81d0*/  LOP3.LUT R37, R51, 0xffffe000, RZ, 0xc0, !PT ;  /* 0xffffe00033257812 */ /* 0x000fe400078ec0ff */
[----:B------:R-:W-:Y:S02]  /*81e0*/  LOP3.LUT R38, R40, 0xffffe000, RZ, 0xc0, !PT ;  /* 0xffffe00028267812 */ /* 0x000fe400078ec0ff */
[----:B------:R-:W-:Y:S02]  /*81f0*/  LOP3.LUT R39, R41, 0xffffe000, RZ, 0xc0, !PT ;  /* 0xffffe00029277812 */ /* 0x000fe400078ec0ff */
[----:B------:R-:W-:Y:S02]  /*8200*/  LOP3.LUT R40, R42, 0xffffe000, RZ, 0xc0, !PT ;  /* 0xffffe0002a287812 */ /* 0x000fe400078ec0ff */
[----:B------:R-:W-:Y:S01]  /*8210*/  LOP3.LUT R41, R43, 0xffffe000, RZ, 0xc0, !PT ;  /* 0xffffe0002b297812 */ /* 0x000fe200078ec0ff */
[----:B------:R-:W-:Y:S01]  /*8220*/  UIADD3 UR4, UPT, UPT, UR4, 0xb0, URZ ;  /* 0x000000b004047890 */ /* 0x000fe2000fffe0ff */
[----:B------:R-:W-:Y:S02]  /*8230*/  LOP3.LUT R42, R44, 0xffffe000, RZ, 0xc0, !PT ;  /* 0xffffe0002c2a7812 */ /* 0x000fe400078ec0ff */
[----:B------:R-:W-:Y:S01]  /*8240*/  LOP3.LUT R43, R45, 0xffffe000, RZ, 0xc0, !PT ;  /* 0xffffe0002d2b7812 */ /* 0x000fe200078ec0ff */
[----:B------:R-:W-:Y:S01]  /*8250*/  UPRMT UR4, UR45, 0x654, UR4 ;  /* 0x000006542d047896 */ /* 0x000fe20008000004 */
[----:B------:R-:W-:Y:S02]  /*8260*/  LOP3.LUT R44, R46, 0xffffe000, RZ, 0xc0, !PT ;  /* 0xffffe0002e2c7812 */ /* 0x000fe400078ec0ff */
[----:B------:R-:W-:Y:S01]  /*8270*/  LOP3.LUT R45, R47, 0xffffe000, RZ, 0xc0, !PT ;  /* 0xffffe0002f2d7812 */ /* 0x000fe200078ec0ff */
[C---:B-1----:R-:W-:Y:S01]  /*8280*/  FMUL R4, R33.reuse, R4 ;  /* 0x0000000421047220 */ /* 0x042fe20000400000 */
[C---:B------:R-:W-:Y:S01]  /*8290*/  FMUL R5, R33.reuse, R5 ;  /* 0x0000000521057220 */ /* 0x040fe20000400000 */
[C---:B------:R-:W-:Y:S01]  /*82a0*/  FMUL R6, R33.reuse, R6 ;  /* 0x0000000621067220 */ /* 0x040fe20000400000 */
[----:B------:R-:W-:Y:S01]  /*82b0*/  FMUL R7, R33, R7 ;  /* 0x0000000721077220 */ /* 0x000fe20000400000 */
[----:B------:R-:W-:Y:S01]  /*82c0*/  FFMA R4, R35, R0, R4 ;  /* 0x0000000023047223 */ /* 0x000fe20000000004 */
[----:B------:R-:W-:Y:S01]  /*82d0*/  FMUL R8, R33, R8 ;  /* 0x0000000821087220 */ /* 0x000fe20000400000 */
[----:B------:R-:W-:Y:S01]  /*82e0*/  FFMA R5, R35, R2, R5 ;  /* 0x0000000223057223 */ /* 0x000fe20000000005 */
[----:B------:R-:W-:Y:S01]  /*82f0*/  FMUL R9, R33, R9 ;  /* 0x0000000921097220 */ /* 0x000fe20000400000 */
[----:B------:R-:W-:Y:S01]  /*8300*/  FFMA R6, R35, R3, R6 ;  /* 0x0000000323067223 */ /* 0x000fe20000000006 */
[----:B------:R-:W-:Y:S01]  /*8310*/  F2FP.TF32.F32.PACK_B R4, R4 ;  /* 0x00000004ff04723e */ /* 0x000fe200024050ff */
[----:B------:R-:W-:Y:S01]  /*8320*/  FMUL R10, R33, R10 ;  /* 0x0000000a210a7220 */ /* 0x000fe20000400000 */
[----:B------:R-:W-:Y:S01]  /*8330*/  F2FP.TF32.F32.PACK_B R5, R5 ;  /* 0x00000005ff05723e */ /* 0x000fe200024050ff */
[----:B------:R-:W-:Y:S01]  /*8340*/  FFMA R7, R35, R20, R7 ;  /* 0x0000001423077223 */ /* 0x000fe20000000007 */
[----:B------:R-:W-:Y:S01]  /*8350*/  FMUL R11, R33, R11 ;  /* 0x0000000b210b7220 */ /* 0x000fe20000400000 */
        /* <DEDUP_REMOVED lines=8> */
[----:B------:R-:W-:Y:S01]  /*83e0*/  F2FP.TF32.F32.PACK_B R6, R6 ;  /* 0x00000006ff06723e */ /* 0x000fe200024050ff */
[----:B------:R-:W-:Y:S01]  /*83f0*/  FFMA R12, R35, R38, R12 ;  /* 0x00000026230c7223 */ /* 0x000fe2000000000c */
[----:B------:R-:W-:Y:S01]  /*8400*/  F2FP.TF32.F32.PACK_B R7, R7 ;  /* 0x00000007ff07723e */ /* 0x000fe200024050ff */
        /* <DEDUP_REMOVED lines=8> */
[C---:B------:R-:W-:Y:S01]  /*8490*/  FFMA R16, R35.reuse, R42, R16 ;  /* 0x0000002a23107223 */ /* 0x040fe20000000010 */
[----:B------:R-:W-:Y:S01]  /*84a0*/  F2FP.TF32.F32.PACK_B R9, R9 ;  /* 0x00000009ff09723e */ /* 0x000fe200024050ff */
[----:B------:R-:W-:Y:S01]  /*84b0*/  SYNCS.ARRIVE.TRANS64.RED.A1T0 RZ, [UR4], RZ ;  /* 0x000000ffffff79a7 */ /* 0x000fe20008100404 */
[----:B------:R1:W-:Y:S01]  /*84c0*/  STSM.16.M88.4 [R83+0x6400], R4 ;  /* 0x0064000453007844 */ /* 0x0003e20000000200 */
        /* <DEDUP_REMOVED lines=14> */
[----:B------:R-:W-:Y:S05]  /*85b0*/  F2FP.TF32.F32.PACK_B R19, R19 ;  /* 0x00000013ff13723e */ /* 0x000fea00024050ff */
        /* <DEDUP_REMOVED lines=18> */
.L_x_126:
[----:B------:R-:W-:Y:S05]  /*86e0*/  BSYNC.RECONVERGENT B0 ;  /* 0x0000000000007941 */ /* 0x000fea0003800200 */
.L_x_125:
[----:B------:R-:W-:Y:S01]  /*86f0*/  BAR.SYNC.DEFER_BLOCKING 0x1, 0x80 ;  /* 0x0042000000007b1d */ /* 0x000fe20000010000 */
[----:B------:R-:W-:Y:S01]  /*8700*/  UISETP.NE.AND UP0, UPT, UR39, -0x4, UPT ;  /* 0xfffffffc2700788c */ /* 0x000fe2000bf05270 */
[----:B------:R-:W-:Y:S08]  /*8710*/  IADD3 R31, PT, PT, R31, 0x1, RZ ;  /* 0x000000011f1f7810 */ /* 0x000ff00007ffe0ff */
[----:B------:R-:W-:Y:S05]  /*8720*/  BRA.U !UP0, `(.L_x_127) ;  /* 0x0000000108287547 */ /* 0x000fea000b800000 */
[----:B------:R-:W-:Y:S01]  /*8730*/  ISETP.NE.AND P0, PT, R81, RZ, PT ;  /* 0x000000ff5100720c */ /* 0x000fe20003f05270 */
[----:B------:R-:W-:Y:S01]  /*8740*/  IMAD.U32 R2, RZ, RZ, UR37 ;  /* 0x00000025ff027e24 */ /* 0x000fe2000f8e00ff */
[----:B------:R-:W-:Y:S01]  /*8750*/  UIADD3 UR4, UPT, UPT, UR37, 0x1, URZ ;  /* 0x0000000125047890 */ /* 0x000fe2000fffe0ff */
[----:B------:R-:W-:Y:S03]  /*8760*/  IMAD.U32 R0, RZ, RZ, UR45 ;  /* 0x0000002dff007e24 */ /* 0x000fe6000f8e00ff */
[----:B------:R-:W-:Y:S04]  /*8770*/  UISETP.NE.AND UP0, UPT, UR4, 0x4, UPT ;  /* 0x000000040400788c */ /* 0x000fe8000bf05270 */
[----:B------:R-:W-:Y:S03]  /*8780*/  USEL UR37, UR4, URZ, UP0 ;  /* 0x000000ff04257287 */ /* 0x000fe60008000000 */
[----:B------:R-:W-:Y:S05]  /*8790*/  @P0 LEA R2, R2, UR36, 0x3 ;  /* 0x0000002402020c11 */ /* 0x000fea000f8e18ff */
[----:B------:R-:W-:Y:S05]  /*87a0*/  @P0 VIADD R2, R2, 0x40 ;  /* 0x0000004002020836 */ /* 0x000fea0000000000 */
[----:B------:R-:W-:Y:S04]  /*87b0*/  @P0 PRMT R0, R0, 0x654, R2 ;  /* 0x0000065400000816 */ /* 0x000fe80000000002 */
[----:B------:R2:W-:Y:S03]  /*87c0*/  @P0 SYNCS.ARRIVE.TRANS64.RED.A1T0 RZ, [R0+URZ], RZ ;  /* 0x000000ff00ff09a7 */ /* 0x0005e600081004ff */
.L_x_127:
[----:B------:R-:W-:Y:S01]  /*87d0*/  ISETP.NE.AND P2, PT, R78, RZ, PT ;  /* 0x000000ff4e00720c */ /* 0x000fe20003f45270 */
[----:B------:R-:W-:Y:S01]  /*87e0*/  UIADD3 UR39, UPT, UPT, UR39, 0x4, URZ ;  /* 0x0000000427277890 */ /* 0x000fe2000fffe0ff */
[----:B------:R-:W-:Y:S01]  /*87f0*/  ISETP.NE.AND P0, PT, R80, 0x2, PT ;  /* 0x000000025000780c */ /* 0x000fe20003f05270 */
[----:B-1----:R-:W-:Y:S01]  /*8800*/  IMAD.IADD R14, R29, 0x1, R62 ;  /* 0x000000011d0e7824 */ /* 0x002fe200078e023e */
[----:B------:R-:W-:Y:S01]  /*8810*/  ISETP.NE.AND P1, PT, R31, 0x4, PT ;  /* 0x000000041f00780c */ /* 0x000fe20003f25270 */
[----:B------:R-:W-:Y:S01]  /*8820*/  IMAD.IADD R15, R30, 0x1, R63 ;  /* 0x000000011e0f7824 */ /* 0x000fe200078e023f */
[----:B------:R-:W-:Y:S02]  /*8830*/  SEL R2, RZ, 0x1, P0 ;  /* 0x00000001ff027807 */ /* 0x000fe40000000000 */
[----:B--2---:R-:W-:Y:S02]  /*8840*/  SEL R0, RZ, 0x1, P1 ;  /* 0x00000001ff007807 */ /* 0x004fe40000800000 */
[----:B------:R-:W-:Y:S02]  /*8850*/  LOP3.LUT R72, R72, R2, RZ, 0x3c, !PT ;  /* 0x0000000248487212 */ /* 0x000fe400078e3cff */
[----:B------:R-:W-:Y:S02]  /*8860*/  LOP3.LUT R73, R73, R0, RZ, 0x3c, !PT ;  /* 0x0000000049497212 */ /* 0x000fe400078e3cff */
[----:B------:R-:W-:Y:S02]  /*8870*/  @P2 R2UR UR60, R71 ;  /* 0x00000000473c22ca */ /* 0x000fe400000e0000 */
[----:B------:R-:W-:Y:S02]  /*8880*/  SEL R80, R80, RZ, P0 ;  /* 0x000000ff50507207 */ /* 0x000fe40000000000 */
[----:B------:R-:W-:Y:S01]  /*8890*/  SEL R31, R31, RZ, P1 ;  /* 0x000000ff1f1f7207 */ /* 0x000fe20000800000 */
[----:B------:R-:W-:Y:S10]  /*88a0*/  @P2 BRA `(.L_x_128) ;  /* 0xffffffcc00082947 */ /* 0x000ff4000383ffff */
[----:B------:R-:W-:-:S09]  /*88b0*/  UISETP.NE.AND UP0, UPT, UR44, URZ, UPT ;  /* 0x000000ff2c00728c */ /* 0x000fd2000bf05270 */
[----:B------:R-:W-:Y:S05]  /*88c0*/  BRA.U !UP0, `(.L_x_129) ;  /* 0x0000000108487547 */ /* 0x000fea000b800000 */
[----:B------:R-:W1:Y:S02]  /*88d0*/  LDCU.64 UR4, c[0x0][0x890] ;  /* 0x00011200ff0477ac */ /* 0x000e640008000a00 */
[----:B-1----:R-:W-:-:S04]  /*88e0*/  UISETP.NE.U32.AND UP0, UPT, UR4, URZ, UPT ;  /* 0x000000ff0400728c */ /* 0x002fc8000bf05070 */
[----:B------:R-:W-:-:S09]  /*88f0*/  UISETP.NE.AND.EX UP0, UPT, UR5, URZ, UPT, UP0 ;  /* 0x000000ff0500728c */ /* 0x000fd2000bf05300 */
[----:B------:R-:W-:Y:S05]  /*8900*/  BRA.U UP0, `(.L_x_130) ;  /* 0x00000001000c7547 */ /* 0x000fea000b800000 */
[----:B------:R-:W-:-:S13]  /*8910*/  FSETP.NEU.AND P0, PT, R35, RZ, PT ;  /* 0x000000ff2300720b */ /* 0x000fda0003f0d000 */
[----:B------:R-:W-:Y:S05]  /*8920*/  @!P0 EXIT ;  /* 0x000000000000894d */ /* 0x000fea0003800000 */
[----:B------:R-:W-:Y:S05]  /*8930*/  BRA `(.L_x_129) ;  /* 0x00000000002c7947 */ /* 0x000fea0003800000 */
.L_x_130:
[----:B------:R-:W-:Y:S01]  /*8940*/  ISETP.NE.AND P0, PT, R79, RZ, PT ;  /* 0x000000ff4f00720c */ /* 0x000fe20003f05270 */
[----:B------:R-:W-:-:S12]  /*8950*/  BSSY.RECONVERGENT B0, `(.L_x_129) ;  /* 0x0000009000007945 */ /* 0x000fd80003800200 */
[----:B------:R-:W-:Y:S05]  /*8960*/  @P0 BRA `(.L_x_131) ;  /* 0x0000000000140947 */ /* 0x000fea0003800000 */
[----:B------:R-:W1:Y:S02]  /*8970*/  LDCU.64 UR4, c[0x0][0x888] ;  /* 0x00011100ff0477ac */ /* 0x000e640008000a00 */
[----:B-1----:R-:W-:-:S04]  /*8980*/  ISETP.NE.U32.AND P0, PT, RZ, UR4, PT ;  /* 0x00000004ff007c0c */ /* 0x002fc8000bf05070 */
[----:B------:R-:W-:-:S13]  /*8990*/  ISETP.NE.AND.EX P0, PT, RZ, UR5, PT, P0 ;  /* 0x00000005ff007c0c */ /* 0x000fda000bf05300 */
[----:B------:R-:W-:Y:S05]  /*89a0*/  @!P0 EXIT ;  /* 0x000000000000894d */ /* 0x000fea0003800000 */
[----:B------:R-:W-:Y:S05]  /*89b0*/  BRA `(.L_x_132) ;  /* 0x0000000000087947 */ /* 0x000fea0003800000 */
.L_x_131:
[----:B------:R-:W-:-:S13]  /*89c0*/  FSETP.NEU.AND P0, PT, R35, RZ, PT ;  /* 0x000000ff2300720b */ /* 0x000fda0003f0d000 */
[----:B------:R-:W-:Y:S05]  /*89d0*/  @!P0 EXIT ;  /* 0x000000000000894d */ /* 0x000fea0003800000 */
.L_x_132:
[----:B------:R-:W-:Y:S05]  /*89e0*/  BSYNC.RECONVERGENT B0 ;  /* 0x0000000000007941 */ /* 0x000fea0003800200 */
.L_x_129:
[----:B------:R-:W-:Y:S01]  /*89f0*/  ULEA UR4, UR37, UR36, 0x3 ;  /* 0x0000002425047291 */ /* 0x000fe2000f8e18ff */
[----:B------:R-:W-:-:S04]  /*8a00*/  DEPBAR.LE SB0, 0x0 ;  /* 0x000080000000791a */ /* 0x000fc80000000000 */
[----:B------:R-:W-:-:S04]  /*8a10*/  UIADD3 UR4, UPT, UPT, UR4, 0x40, URZ ;  /* 0x0000004004047890 */ /* 0x000fc8000fffe0ff */
[----:B------:R-:W-:-:S09]  /*8a20*/  UPRMT UR4, UR45, 0x654, UR4 ;  /* 0x000006542d047896 */ /* 0x000fd20008000004 */
[----:B------:R-:W-:Y:S01]  /*8a30*/  SYNCS.ARRIVE.TRANS64.RED.A1T0 RZ, [UR4], RZ ;  /* 0x000000ffffff79a7 */ /* 0x000fe20008100404 */
[----:B------:R-:W-:Y:S05]  /*8a40*/  EXIT ;  /* 0x000000000000794d */ /* 0x000fea0003800000 */
.L_x_19:
[----:B--2---:R2:W1:Y:S02]  /*8a50*/  SYNCS.PHASECHK.TRANS64.TRYWAIT P0, [R2+URZ+0xe0], R3 ;  /* 0x0000e003020075a7 */ /* 0x00446400080011ff */
[----:B-1----:R-:W-:Y:S05]  /*8a60*/  @!P0 NANOSLEEP.SYNCS 0x989680 ;  /* 0x009896800000895d */ /* 0x002fea0003900000 */
[----:B------:R-:W1:Y:S02]  /*8a70*/  @!P0 SYNCS.PHASECHK.TRANS64 P0, [R2+URZ+0xe0], R3 ;  /* 0x0000e003020085a7 */ /* 0x000e6400080010ff */
[----:B-1----:R-:W-:Y:S05]  /*8a80*/  @!P0 BRA `(.L_x_19) ;  /* 0xfffffffc00f08947 */ /* 0x002fea000383ffff */
[----:B------:R-:W-:Y:S05]  /*8a90*/  BRA `(.L_x_133) ;  /* 0xffffff8800c07947 */ /* 0x000fea000383ffff */
.L_x_22:
[----:B-1----:R-:W-:-:S07]  /*8aa0*/  MOV R2, UR57 ;  /* 0x0000003900027c02 */ /* 0x002fce0008000f00 */
.L_x_134:
[----:B-1----:R1:W2:Y:S02]  /*8ab0*/  SYNCS.PHASECHK.TRANS64.TRYWAIT P0, [R2+URZ+0x10], R4 ;  /* 0x00001004020075a7 */ /* 0x0022a400080011ff */
[----:B--2---:R-:W-:Y:S05]  /*8ac0*/  @!P0 NANOSLEEP.SYNCS 0x989680 ;  /* 0x009896800000895d */ /* 0x004fea0003900000 */
[----:B------:R-:W2:Y:S02]  /*8ad0*/  @!P0 SYNCS.PHASECHK.TRANS64 P0, [R2+URZ+0x10], R4 ;  /* 0x00001004020085a7 */ /* 0x000ea400080010ff */
[----:B--2---:R-:W-:Y:S05]  /*8ae0*/  @!P0 BRA `(.L_x_134) ;  /* 0xfffffffc00f08947 */ /* 0x004fea000383ffff */
[----:B------:R-:W-:Y:S05]  /*8af0*/  BRA `(.L_x_21) ;  /* 0xffffff8c00107947 */ /* 0x000fea000383ffff */
.L_x_30:
[----:B------:R-:W-:-:S07]  /*8b00*/  MOV R2, UR57 ;  /* 0x0000003900027c02 */ /* 0x000fce0008000f00 */
.L_x_135:
[----:B-1----:R1:W2:Y:S02]  /*8b10*/  SYNCS.PHASECHK.TRANS64.TRYWAIT P0, [R2+URZ+0x10], R4 ;  /* 0x00001004020075a7 */ /* 0x0022a400080011ff */
[----:B--2---:R-:W-:Y:S05]  /*8b20*/  @!P0 NANOSLEEP.SYNCS 0x989680 ;  /* 0x009896800000895d */ /* 0x004fea0003900000 */
[----:B------:R-:W2:Y:S02]  /*8b30*/  @!P0 SYNCS.PHASECHK.TRANS64 P0, [R2+URZ+0x10], R4 ;  /* 0x00001004020085a7 */ /* 0x000ea400080010ff */
[----:B--2---:R-:W-:Y:S05]  /*8b40*/  @!P0 BRA `(.L_x_135) ;  /* 0xfffffffc00f08947 */ /* 0x004fea000383ffff */
[----:B------:R-:W-:Y:S05]  /*8b50*/  BRA `(.L_x_29) ;  /* 0xffffff9000507947 */ /* 0x000fea000383ffff */
.L_x_36:
[----:B-1----:R1:W2:Y:S02]  /*8b60*/  SYNCS.PHASECHK.TRANS64.TRYWAIT P0, [R2+URZ+0x70], R3 ;  /* 0x00007003020075a7 */ /* 0x0022a400080011ff */
[----:B--2---:R-:W-:Y:S05]  /*8b70*/  @!P0 NANOSLEEP.SYNCS 0x989680 ;  /* 0x009896800000895d */ /* 0x004fea0003900000 */
[----:B------:R-:W2:Y:S02]  /*8b80*/  @!P0 SYNCS.PHASECHK.TRANS64 P0, [R2+URZ+0x70], R3 ;  /* 0x00007003020085a7 */ /* 0x000ea400080010ff */
[----:B--2---:R-:W-:Y:S05]  /*8b90*/  @!P0 BRA `(.L_x_36) ;  /* 0xfffffffc00f08947 */ /* 0x004fea000383ffff */
[----:B------:R-:W-:Y:S05]  /*8ba0*/  BRA `(.L_x_136) ;  /* 0xffffff9400707947 */ /* 0x000fea000383ffff */
.L_x_40:
[----:B----4-:R-:W-:-:S07]  /*8bb0*/  MOV R0, UR4 ;  /* 0x0000000400007c02 */ /* 0x010fce0008000f00 */
.L_x_137:
[----:B-1----:R1:W2:Y:S02]  /*8bc0*/  SYNCS.PHASECHK.TRANS64.TRYWAIT P0, [R0+URZ], R2 ;  /* 0x00000002000075a7 */ /* 0x0022a400080011ff */
[----:B--2---:R-:W-:Y:S05]  /*8bd0*/  @!P0 NANOSLEEP.SYNCS 0x989680 ;  /* 0x009896800000895d */ /* 0x004fea0003900000 */
[----:B------:R-:W2:Y:S02]  /*8be0*/  @!P0 SYNCS.PHASECHK.TRANS64 P0, [R0+URZ], R2 ;  /* 0x00000002000085a7 */ /* 0x000ea400080010ff */
[----:B--2---:R-:W-:Y:S05]  /*8bf0*/  @!P0 BRA `(.L_x_137) ;  /* 0xfffffffc00f08947 */ /* 0x004fea000383ffff */
[----:B------:R-:W-:Y:S05]  /*8c00*/  BRA `(.L_x_138) ;  /* 0xffffff9800e07947 */ /* 0x000fea000383ffff */
.L_x_43:
[----:B-1----:R1:W2:Y:S02]  /*8c10*/  SYNCS.PHASECHK.TRANS64.TRYWAIT P0, [R0+URZ+0xd0], R4 ;  /* 0x0000d004000075a7 */ /* 0x0022a400080011ff */
[----:B--2---:R-:W-:Y:S05]  /*8c20*/  @!P0 NANOSLEEP.SYNCS 0x989680 ;  /* 0x009896800000895d */ /* 0x004fea0003900000 */
[----:B------:R-:W2:Y:S02]  /*8c30*/  @!P0 SYNCS.PHASECHK.TRANS64 P0, [R0+URZ+0xd0], R4 ;  /* 0x0000d004000085a7 */ /* 0x000ea400080010ff */
[----:B--2---:R-:W-:Y:S05]  /*8c40*/  @!P0 BRA `(.L_x_43) ;  /* 0xfffffffc00f08947 */ /* 0x004fea000383ffff */
[----:B------:R-:W-:Y:S05]  /*8c50*/  BRA `(.L_x_139) ;  /* 0xffffff9c003c7947 */ /* 0x000fea000383ffff */
.L_x_44:
[----:B------:R-:W-:-:S07]  /*8c60*/  MOV R0, UR4 ;  /* 0x0000000400007c02 */ /* 0x000fce0008000f00 */
.L_x_140:
[----:B-1----:R1:W2:Y:S02]  /*8c70*/  SYNCS.PHASECHK.TRANS64.TRYWAIT P0, [R0+URZ+0x80], R5 ;  /* 0x00008005000075a7 */ /* 0x0022a400080011ff */
[----:B--2---:R-:W-:Y:S05]  /*8c80*/  @!P0 NANOSLEEP.SYNCS 0x989680 ;  /* 0x009896800000895d */ /* 0x004fea0003900000 */
[----:B------:R-:W2:Y:S02]  /*8c90*/  @!P0 SYNCS.PHASECHK.TRANS64 P0, [R0+URZ+0x80], R5 ;  /* 0x00008005000085a7 */ /* 0x000ea400080010ff */
[----:B--2---:R-:W-:Y:S05]  /*8ca0*/  @!P0 BRA `(.L_x_140) ;  /* 0xfffffffc00f08947 */ /* 0x004fea000383ffff */
[----:B------:R-:W-:Y:S05]  /*8cb0*/  BRA `(.L_x_141) ;  /* 0xffffff9c004c7947 */ /* 0x000fea000383ffff */
.L_x_45:
[----:B-1----:R1:W2:Y:S02]  /*8cc0*/  SYNCS.PHASECHK.TRANS64.TRYWAIT P1, [R0+URZ+0x70], R4 ;  /* 0x00007004000075a7 */ /* 0x0022a400080211ff */
[----:B--2---:R-:W-:Y:S05]  /*8cd0*/  @!P1 NANOSLEEP.SYNCS 0x989680 ;  /* 0x009896800000995d */ /* 0x004fea0003900000 */
[----:B------:R-:W2:Y:S02]  /*8ce0*/  @!P1 SYNCS.PHASECHK.TRANS64 P1, [R0+URZ+0x70], R4 ;  /* 0x00007004000095a7 */ /* 0x000ea400080210ff */
[----:B--2---:R-:W-:Y:S05]  /*8cf0*/  @!P1 BRA `(.L_x_45) ;  /* 0xfffffffc00f09947 */ /* 0x004fea000383ffff */
[----:B------:R-:W-:Y:S05]  /*8d00*/  BRA `(.L_x_142) ;  /* 0xffffff9c007c7947 */ /* 0x000fea000383ffff */
.L_x_48:
[----:B------:R-:W-:-:S07]  /*8d10*/  MOV R0, UR4 ;  /* 0x0000000400007c02 */ /* 0x000fce0008000f00 */
.L_x_143:
[----:B-1----:R1:W2:Y:S02]  /*8d20*/  SYNCS.PHASECHK.TRANS64.TRYWAIT P0, [R0+URZ+0x80], R2 ;  /* 0x00008002000075a7 */ /* 0x0022a400080011ff */
[----:B--2---:R-:W-:Y:S05]  /*8d30*/  @!P0 NANOSLEEP.SYNCS 0x989680 ;  /* 0x009896800000895d */ /* 0x004fea0003900000 */
[----:B------:R-:W2:Y:S02]  /*8d40*/  @!P0 SYNCS.PHASECHK.TRANS64 P0, [R0+URZ+0x80], R2 ;  /* 0x00008002000085a7 */ /* 0x000ea400080010ff */
[----:B--2---:R-:W-:Y:S05]  /*8d50*/  @!P0 BRA `(.L_x_143) ;  /* 0xfffffffc00f08947 */ /* 0x004fea000383ffff */
[----:B------:R-:W-:Y:S05]  /*8d60*/  BRA `(.L_x_47) ;  /* 0xffffff9c00d07947 */ /* 0x000fea000383ffff */
.L_x_55:
[----:B-1----:R1:W2:Y:S02]  /*8d70*/  SYNCS.PHASECHK.TRANS64.TRYWAIT P1, [R0+URZ+0x70], R2 ;  /* 0x00007002000075a7 */ /* 0x0022a400080211ff */
[----:B--2---:R-:W-:Y:S05]  /*8d80*/  @!P1 NANOSLEEP.SYNCS 0x989680 ;  /* 0x009896800000995d */ /* 0x004fea0003900000 */
[----:B------:R-:W2:Y:S02]  /*8d90*/  @!P1 SYNCS.PHASECHK.TRANS64 P1, [R0+URZ+0x70], R2 ;  /* 0x00007002000095a7 */ /* 0x000ea400080210ff */
[----:B--2---:R-:W-:Y:S05]  /*8da0*/  @!P1 BRA `(.L_x_55) ;  /* 0xfffffffc00f09947 */ /* 0x004fea000383ffff */
[----:B------:R-:W-:Y:S05]  /*8db0*/  BRA `(.L_x_144) ;  /* 0xffffffa400347947 */ /* 0x000fea000383ffff */
.L_x_56:
[----:B------:R-:W-:-:S07]  /*8dc0*/  MOV R2, UR75 ;  /* 0x0000004b00027c02 */ /* 0x000fce0008000f00 */
.L_x_145:
[----:B-1----:R1:W2:Y:S02]  /*8dd0*/  SYNCS.PHASECHK.TRANS64.TRYWAIT P0, [R2+URZ+0xb0], R0 ;  /* 0x0000b000020075a7 */ /* 0x0022a400080011ff */
[----:B--2---:R-:W-:Y:S05]  /*8de0*/  @!P0 NANOSLEEP.SYNCS 0x989680 ;  /* 0x009896800000895d */ /* 0x004fea0003900000 */
[----:B------:R-:W2:Y:S02]  /*8df0*/  @!P0 SYNCS.PHASECHK.TRANS64 P0, [R2+URZ+0xb0], R0 ;  /* 0x0000b000020085a7 */ /* 0x000ea400080010ff */
[----:B--2---:R-:W-:Y:S05]  /*8e00*/  @!P0 BRA `(.L_x_145) ;  /* 0xfffffffc00f08947 */ /* 0x004fea000383ffff */
[----:B------:R-:W-:Y:S05]  /*8e10*/  BRA `(.L_x_146) ;  /* 0xffffffa400887947 */ /* 0x000fea000383ffff */
.L_x_59:
[----:B------:R-:W-:Y:S07]  /*8e20*/  MOV R0, UR5 ;  /* 0x0000000500007c02 */ /* 0x000fee0008000f00 */
.L_x_147:
[----:B-1----:R1:W2:Y:S02]  /*8e30*/  SYNCS.PHASECHK.TRANS64.TRYWAIT P0, [R0+URZ], R2 ;  /* 0x00000002000075a7 */ /* 0x0022a400080011ff */
[----:B--2---:R-:W-:Y:S05]  /*8e40*/  @!P0 NANOSLEEP.SYNCS 0x989680 ;  /* 0x009896800000895d */ /* 0x004fea0003900000 */
[----:B------:R-:W2:Y:S02]  /*8e50*/  @!P0 SYNCS.PHASECHK.TRANS64 P0, [R0+URZ], R2 ;  /* 0x00000002000085a7 */ /* 0x000ea400080010ff */
[----:B--2---:R-:W-:Y:S05]  /*8e60*/  @!P0 BRA `(.L_x_147) ;  /* 0xfffffffc00f08947 */ /* 0x004fea000383ffff */
[----:B------:R-:W-:Y:S05]  /*8e70*/  BRA `(.L_x_58) ;  /* 0xffffffa400a47947 */ /* 0x000fea000383ffff */
.L_x_62:
[----:B------:R-:W-:-:S07]  /*8e80*/  MOV R0, UR4 ;  /* 0x0000000400007c02 */ /* 0x000fce0008000f00 */
.L_x_148:
[----:B--2---:R2:W3:Y:S02]  /*8e90*/  SYNCS.PHASECHK.TRANS64.TRYWAIT P0, [R0+URZ], R2 ;  /* 0x00000002000075a7 */ /* 0x0044e400080011ff */
[----:B---3--:R-:W-:Y:S05]  /*8ea0*/  @!P0 NANOSLEEP.SYNCS 0x989680 ;  /* 0x009896800000895d */ /* 0x008fea0003900000 */
[----:B------:R-:W3:Y:S02]  /*8eb0*/  @!P0 SYNCS.PHASECHK.TRANS64 P0, [R0+URZ], R2 ;  /* 0x00000002000085a7 */ /* 0x000ee400080010ff */
[----:B---3--:R-:W-:Y:S05]  /*8ec0*/  @!P0 BRA `(.L_x_148) ;  /* 0xfffffffc00f08947 */ /* 0x008fea000383ffff */
[----:B------:R-:W-:Y:S05]  /*8ed0*/  BRA `(.L_x_149) ;  /* 0xffffffac00ac7947 */ /* 0x000fea000383ffff */
.L_x_63:
[----:B------:R-:W-:-:S07]  /*8ee0*/  MOV R0, UR5 ;  /* 0x0000000500007c02 */ /* 0x000fce0008000f00 */
.L_x_150:
[----:B-1----:R1:W2:Y:S02]  /*8ef0*/  SYNCS.PHASECHK.TRANS64.TRYWAIT P0, [R0+URZ], R3 ;  /* 0x00000003000075a7 */ /* 0x0022a400080011ff */
[----:B--2---:R-:W-:Y:S05]  /*8f00*/  @!P0 NANOSLEEP.SYNCS 0x989680 ;  /* 0x009896800000895d */ /* 0x004fea0003900000 */
[----:B------:R-:W2:Y:S02]  /*8f10*/  @!P0 SYNCS.PHASECHK.TRANS64 P0, [R0+URZ], R3 ;  /* 0x00000003000085a7 */ /* 0x000ea400080010ff */
[----:B--2---:R-:W-:Y:S05]  /*8f20*/  @!P0 BRA `(.L_x_150) ;  /* 0xfffffffc00f08947 */ /* 0x004fea000383ffff */
[----:B------:R-:W-:Y:S05]  /*8f30*/  BRA `(.L_x_151) ;  /* 0xffffffac00b87947 */ /* 0x000fea000383ffff */
.L_x_64:
[----:B------:R-:W-:-:S07]  /*8f40*/  MOV R0, UR5 ;  /* 0x0000000500007c02 */ /* 0x000fce0008000f00 */
.L_x_152:
[----:B-1----:R1:W2:Y:S02]  /*8f50*/  SYNCS.PHASECHK.TRANS64.TRYWAIT P0, [R0+URZ], R3 ;  /* 0x00000003000075a7 */ /* 0x0022a400080011ff */
[----:B--2---:R-:W-:Y:S05]  /*8f60*/  @!P0 NANOSLEEP.SYNCS 0x989680 ;  /* 0x009896800000895d */ /* 0x004fea0003900000 */
[----:B------:R-:W2:Y:S02]  /*8f70*/  @!P0 SYNCS.PHASECHK.TRANS64 P0, [R0+URZ], R3 ;  /* 0x00000003000085a7 */ /* 0x000ea400080010ff */
[----:B--2---:R-:W-:Y:S05]  /*8f80*/  @!P0 BRA `(.L_x_152) ;  /* 0xfffffffc00f08947 */ /* 0x004fea000383ffff */
[----:B------:R-:W-:Y:S05]  /*8f90*/  BRA `(.L_x_153) ;  /* 0xffffffac00c47947 */ /* 0x000fea000383ffff */
.L_x_65:
[----:B-1----:R-:W-:-:S07]  /*8fa0*/  MOV R0, UR4 ;  /* 0x0000000400007c02 */ /* 0x002fce0008000f00 */
.L_x_154:
[----:B-1----:R1:W2:Y:S02]  /*8fb0*/  SYNCS.PHASECHK.TRANS64.TRYWAIT P0, [R0+URZ], R2 ;  /* 0x00000002000075a7 */ /* 0x0022a400080011ff */
[----:B--2---:R-:W-:Y:S05]  /*8fc0*/  @!P0 NANOSLEEP.SYNCS 0x989680 ;  /* 0x009896800000895d */ /* 0x004fea0003900000 */
[----:B------:R-:W2:Y:S02]  /*8fd0*/  @!P0 SYNCS.PHASECHK.TRANS64 P0, [R0+URZ], R2 ;  /* 0x00000002000085a7 */ /* 0x000ea400080010ff */
[----:B--2---:R-:W-:Y:S05]  /*8fe0*/  @!P0 BRA `(.L_x_154) ;  /* 0xfffffffc00f08947 */ /* 0x004fea000383ffff */
[----:B------:R-:W-:Y:S05]  /*8ff0*/  BRA `(.L_x_155) ;  /* 0xffffffac00d07947 */ /* 0x000fea000383ffff */
.L_x_70:
[----:B---3--:R3:W1:Y:S02]  /*9000*/  SYNCS.PHASECHK.TRANS64.TRYWAIT P0, [R0+URZ+0x70], R2 ;  /* 0x00007002000075a7 */ /* 0x00866400080011ff */
[----:B-1----:R-:W-:Y:S05]  /*9010*/  @!P0 NANOSLEEP.SYNCS 0x989680 ;  /* 0x009896800000895d */ /* 0x002fea0003900000 */
[----:B------:R-:W1:Y:S02]  /*9020*/  @!P0 SYNCS.PHASECHK.TRANS64 P0, [R0+URZ+0x70], R2 ;  /* 0x00007002000085a7 */ /* 0x000e6400080010ff */
[----:B-1----:R-:W-:Y:S05]  /*9030*/  @!P0 BRA `(.L_x_70) ;  /* 0xfffffffc00f08947 */ /* 0x002fea000383ffff */
[----:B------:R-:W-:Y:S05]  /*9040*/  BRA `(.L_x_156) ;  /* 0xffffffb000dc7947 */ /* 0x000fea000383ffff */
.L_x_73:
[----:B------:R-:W-:Y:S07]  /*9050*/  MOV R0, UR4 ;  /* 0x0000000400007c02 */ /* 0x000fee0008000f00 */
.L_x_157:
[----:B---3--:R3:W1:Y:S02]  /*9060*/  SYNCS.PHASECHK.TRANS64.TRYWAIT P0, [R0+URZ+0x68], R2 ;  /* 0x00006802000075a7 */ /* 0x00866400080011ff */
[----:B-1----:R-:W-:Y:S05]  /*9070*/  @!P0 NANOSLEEP.SYNCS 0x989680 ;  /* 0x009896800000895d */ /* 0x002fea0003900000 */
[----:B------:R-:W1:Y:S02]  /*9080*/  @!P0 SYNCS.PHASECHK.TRANS64 P0, [R0+URZ+0x68], R2 ;  /* 0x00006802000085a7 */ /* 0x000e6400080010ff */
[----:B-1----:R-:W-:Y:S05]  /*9090*/  @!P0 BRA `(.L_x_157) ;  /* 0xfffffffc00f08947 */ /* 0x002fea000383ffff */
[----:B------:R-:W-:Y:S05]  /*90a0*/  BRA `(.L_x_72) ;  /* 0xffffffb400bc7947 */ /* 0x000fea000383ffff */
.L_x_76:
[----:B------:R-:W-:Y:S07]  /*90b0*/  MOV R0, UR4 ;  /* 0x0000000400007c02 */ /* 0x000fee0008000f00 */
.L_x_158:
[----:B--2---:R2:W3:Y:S02]  /*90c0*/  SYNCS.PHASECHK.TRANS64.TRYWAIT P0, [R0+URZ+0x40], R14 ;  /* 0x0000400e000075a7 */ /* 0x0044e400080011ff */
[----:B---3--:R-:W-:Y:S05]  /*90d0*/  @!P0 NANOSLEEP.SYNCS 0x989680 ;  /* 0x009896800000895d */ /* 0x008fea0003900000 */
[----:B------:R-:W3:Y:S02]  /*90e0*/  @!P0 SYNCS.PHASECHK.TRANS64 P0, [R0+URZ+0x40], R14 ;  /* 0x0000400e000085a7 */ /* 0x000ee400080010ff */
[----:B---3--:R-:W-:Y:S05]  /*90f0*/  @!P0 BRA `(.L_x_158) ;  /* 0xfffffffc00f08947 */ /* 0x008fea000383ffff */
[----:B------:R-:W-:Y:S05]  /*9100*/  BRA `(.L_x_159) ;  /* 0xffffffb800347947 */ /* 0x000fea000383ffff */
.L_x_77:
[----:B------:R-:W-:Y:S07]  /*9110*/  MOV R0, UR4 ;  /* 0x0000000400007c02 */ /* 0x000fee0008000f00 */
.L_x_160:
[----:B--2---:R2:W3:Y:S02]  /*9120*/  SYNCS.PHASECHK.TRANS64.TRYWAIT P0, [R0+URZ+0x48], R14 ;  /* 0x0000480e000075a7 */ /* 0x0044e400080011ff */
[----:B---3--:R-:W-:Y:S05]  /*9130*/  @!P0 NANOSLEEP.SYNCS 0x989680 ;  /* 0x009896800000895d */ /* 0x008fea0003900000 */
[----:B------:R-:W3:Y:S02]  /*9140*/  @!P0 SYNCS.PHASECHK.TRANS64 P0, [R0+URZ+0x48], R14 ;  /* 0x0000480e000085a7 */ /* 0x000ee400080010ff */
[----:B---3--:R-:W-:Y:S05]  /*9150*/  @!P0 BRA `(.L_x_160) ;  /* 0xfffffffc00f08947 */ /* 0x008fea000383ffff */
[----:B------:R-:W-:Y:S05]  /*9160*/  BRA `(.L_x_161) ;  /* 0xffffffb800707947 */ /* 0x000fea000383ffff */
.L_x_78:
[----:B------:R-:W-:Y:S07]  /*9170*/  MOV R0, UR4 ;  /* 0x0000000400007c02 */ /* 0x000fee0008000f00 */
.L_x_162:
[----:B--2---:R2:W3:Y:S02]  /*9180*/  SYNCS.PHASECHK.TRANS64.TRYWAIT P0, [R0+URZ+0x50], R14 ;  /* 0x0000500e000075a7 */ /* 0x0044e400080011ff */
[----:B---3--:R-:W-:Y:S05]  /*9190*/  @!P0 NANOSLEEP.SYNCS 0x989680 ;  /* 0x009896800000895d */ /* 0x008fea0003900000 */
[----:B------:R-:W3:Y:S02]  /*91a0*/  @!P0 SYNCS.PHASECHK.TRANS64 P0, [R0+URZ+0x50], R14 ;  /* 0x0000500e000085a7 */ /* 0x000ee400080010ff */
[----:B---3--:R-:W-:Y:S05]  /*91b0*/  @!P0 BRA `(.L_x_162) ;  /* 0xfffffffc00f08947 */ /* 0x008fea000383ffff */
[----:B------:R-:W-:Y:S05]  /*91c0*/  BRA `(.L_x_163) ;  /* 0xffffffb800b47947 */ /* 0x000fea000383ffff */
.L_x_79:
[----:B------:R-:W-:Y:S07]  /*91d0*/  MOV R0, UR4 ;  /* 0x0000000400007c02 */ /* 0x000fee0008000f00 */
.L_x_164:
[----:B-1----:R1:W2:Y:S02]  /*91e0*/  SYNCS.PHASECHK.TRANS64.TRYWAIT P0, [R0+URZ+0x58], R14 ;  /* 0x0000580e000075a7 */ /* 0x0022a400080011ff */
[----:B--2---:R-:W-:Y:S05]  /*91f0*/  @!P0 NANOSLEEP.SYNCS 0x989680 ;  /* 0x009896800000895d */ /* 0x004fea0003900000 */
[----:B------:R-:W2:Y:S02]  /*9200*/  @!P0 SYNCS.PHASECHK.TRANS64 P0, [R0+URZ+0x58], R14 ;  /* 0x0000580e000085a7 */ /* 0x000ea400080010ff */
[----:B--2---:R-:W-:Y:S05]  /*9210*/  @!P0 BRA `(.L_x_164) ;  /* 0xfffffffc00f08947 */ /* 0x004fea000383ffff */
[----:B------:R-:W-:Y:S05]  /*9220*/  BRA `(.L_x_165) ;  /* 0xffffffbc00387947 */ /* 0x000fea000383ffff */
.L_x_81:
[----:B------:R-:W-:-:S07]  /*9230*/  MOV R0, UR4 ;  /* 0x0000000400007c02 */ /* 0x000fce0008000f00 */
.L_x_166:
[----:B-1----:R1:W2:Y:S02]  /*9240*/  SYNCS.PHASECHK.TRANS64.TRYWAIT P0, [R0+URZ+0x40], R2 ;  /* 0x00004002000075a7 */ /* 0x0022a400080011ff */
[----:B--2---:R-:W-:Y:S05]  /*9250*/  @!P0 NANOSLEEP.SYNCS 0x989680 ;  /* 0x009896800000895d */ /* 0x004fea0003900000 */
[----:B------:R-:W2:Y:S02]  /*9260*/  @!P0 SYNCS.PHASECHK.TRANS64 P0, [R0+URZ+0x40], R2 ;  /* 0x00004002000085a7 */ /* 0x000ea400080010ff */
[----:B--2---:R-:W-:Y:S05]  /*9270*/  @!P0 BRA `(.L_x_166) ;  /* 0xfffffffc00f08947 */ /* 0x004fea000383ffff */
[----:B------:R-:W-:Y:S05]  /*9280*/  BRA `(.L_x_167) ;  /* 0xffffffbc00a87947 */ /* 0x000fea000383ffff */
.L_x_82:
[----:B-1----:R-:W-:-:S07]  /*9290*/  MOV R0, UR4 ;  /* 0x0000000400007c02 */ /* 0x002fce0008000f00 */
.L_x_168:
[----:B-1----:R1:W2:Y:S02]  /*92a0*/  SYNCS.PHASECHK.TRANS64.TRYWAIT P0, [R0+URZ+0x48], R2 ;  /* 0x00004802000075a7 */ /* 0x0022a400080011ff */
[----:B--2---:R-:W-:Y:S05]  /*92b0*/  @!P0 NANOSLEEP.SYNCS 0x989680 ;  /* 0x009896800000895d */ /* 0x004fea0003900000 */
[----:B------:R-:W2:Y:S02]  /*92c0*/  @!P0 SYNCS.PHASECHK.TRANS64 P0, [R0+URZ+0x48], R2 ;  /* 0x00004802000085a7 */ /* 0x000ea400080010ff */
[----:B--2---:R-:W-:Y:S05]  /*92d0*/  @!P0 BRA `(.L_x_168) ;  /* 0xfffffffc00f08947 */ /* 0x004fea000383ffff */
[----:B------:R-:W-:Y:S05]  /*92e0*/  BRA `(.L_x_169) ;  /* 0xffffffbc00987947 */ /* 0x000fea000383ffff */
.L_x_83:
[----:B-1----:R-:W-:-:S07]  /*92f0*/  MOV R0, UR4 ;  /* 0x0000000400007c02 */ /* 0x002fce0008000f00 */
.L_x_170:
[----:B-1----:R1:W2:Y:S02]  /*9300*/  SYNCS.PHASECHK.TRANS64.TRYWAIT P0, [R0+URZ+0x50], R2 ;  /* 0x00005002000075a7 */ /* 0x0022a400080011ff */
[----:B--2---:R-:W-:Y:S05]  /*9310*/  @!P0 NANOSLEEP.SYNCS 0x989680 ;  /* 0x009896800000895d */ /* 0x004fea0003900000 */
[----:B------:R-:W2:Y:S02]  /*9320*/  @!P0 SYNCS.PHASECHK.TRANS64 P0, [R0+URZ+0x50], R2 ;  /* 0x00005002000085a7 */ /* 0x000ea400080010ff */
[----:B--2---:R-:W-:Y:S05]  /*9330*/  @!P0 BRA `(.L_x_170) ;  /* 0xfffffffc00f08947 */ /* 0x004fea000383ffff */
[----:B------:R-:W-:Y:S05]  /*9340*/  BRA `(.L_x_171) ;  /* 0xffffffbc00887947 */ /* 0x000fea000383ffff */
.L_x_85:
[----:B--2---:R2:W4:Y:S02]  /*9350*/  SYNCS.PHASECHK.TRANS64.TRYWAIT P0, [R0+URZ+0x70], R2 ;  /* 0x00007002000075a7 */ /* 0x00452400080011ff */
[----:B----4-:R-:W-:Y:S05]  /*9360*/  @!P0 NANOSLEEP.SYNCS 0x989680 ;  /* 0x009896800000895d */ /* 0x010fea0003900000 */
[----:B------:R-:W4:Y:S02]  /*9370*/  @!P0 SYNCS.PHASECHK.TRANS64 P0, [R0+URZ+0x70], R2 ;  /* 0x00007002000085a7 */ /* 0x000f2400080010ff */
[----:B----4-:R-:W-:Y:S05]  /*9380*/  @!P0 BRA `(.L_x_85) ;  /* 0xfffffffc00f08947 */ /* 0x010fea000383ffff */
[----:B------:R-:W-:Y:S05]  /*9390*/  BRA `(.L_x_172) ;  /* 0xffffffc000607947 */ /* 0x000fea000383ffff */
.L_x_96:
[----:B-1----:R-:W-:Y:S04]  /*93a0*/  MOV R0, UR36 ;  /* 0x0000002400007c02 */ /* 0x002fe80008000f00 */
[----:B------:R1:W3:Y:S03]  /*93b0*/  SYNCS.PHASECHK.TRANS64.TRYWAIT P1, [R0+URZ+0x20], R3 ;  /* 0x00002003000075a7 */ /* 0x0002e600080211ff */
[----:B---3--:R-:W-:Y:S05]  /*93c0*/  @!P1 NANOSLEEP.SYNCS 0x989680 ;  /* 0x009896800000995d */ /* 0x008fea0003900000 */
[----:B------:R-:W3:Y:S02]  /*93d0*/  @!P1 SYNCS.PHASECHK.TRANS64 P1, [R0+URZ+0x20], R3 ;  /* 0x00002003000095a7 */ /* 0x000ee400080210ff */
[----:B---3--:R-:W-:Y:S05]  /*93e0*/  @!P1 BRA `(.L_x_96) ;  /* 0xfffffffc00ec9947 */ /* 0x008fea000383ffff */
[----:B------:R-:W-:Y:S05]  /*93f0*/  BRA `(.L_x_95) ;  /* 0xffffffcc00987947 */ /* 0x000fea000383ffff */
.L_x_98:
[----:B-1----:R1:W2:Y:S02]  /*9400*/  SYNCS.PHASECHK.TRANS64.TRYWAIT P0, [R84+URZ+0x90], R2 ;  /* 0x00009002540075a7 */ /* 0x0022a400080011ff */
[----:B--2---:R-:W-:Y:S05]  /*9410*/  @!P0 NANOSLEEP.SYNCS 0x989680 ;  /* 0x009896800000895d */ /* 0x004fea0003900000 */
[----:B------:R-:W2:Y:S02]  /*9420*/  @!P0 SYNCS.PHASECHK.TRANS64 P0, [R84+URZ+0x90], R2 ;  /* 0x00009002540085a7 */ /* 0x000ea400080010ff */
[----:B--2---:R-:W-:Y:S05]  /*9430*/  @!P0 BRA `(.L_x_98) ;  /* 0xfffffffc00f08947 */ /* 0x004fea000383ffff */
[----:B------:R-:W-:Y:S05]  /*9440*/  BRA `(.L_x_97) ;  /* 0xffffffcc00c47947 */ /* 0x000fea000383ffff */
.L_x_107:
[----:B-1----:R1:W2:Y:S02]  /*9450*/  SYNCS.PHASECHK.TRANS64.TRYWAIT P0, [R2+URZ+0x20], R0 ;  /* 0x00002000020075a7 */ /* 0x0022a400080011ff */
[----:B--2---:R-:W-:Y:S05]  /*9460*/  @!P0 NANOSLEEP.SYNCS 0x989680 ;  /* 0x009896800000895d */ /* 0x004fea0003900000 */
[----:B------:R-:W2:Y:S02]  /*9470*/  @!P0 SYNCS.PHASECHK.TRANS64 P0, [R2+URZ+0x20], R0 ;  /* 0x00002000020085a7 */ /* 0x000ea400080010ff */
[----:B--2---:R-:W-:Y:S05]  /*9480*/  @!P0 BRA `(.L_x_107) ;  /* 0xfffffffc00f08947 */ /* 0x004fea000383ffff */
[----:B------:R-:W-:Y:S05]  /*9490*/  BRA `(.L_x_106) ;  /* 0xffffffd400e87947 */ /* 0x000fea000383ffff */
.L_x_115:
[----:B-1----:R1:W2:Y:S02]  /*94a0*/  SYNCS.PHASECHK.TRANS64.TRYWAIT P0, [R0+URZ+0x20], R5 ;  /* 0x00002005000075a7 */ /* 0x0022a400080011ff */
[----:B--2---:R-:W-:Y:S05]  /*94b0*/  @!P0 NANOSLEEP.SYNCS 0x989680 ;  /* 0x009896800000895d */ /* 0x004fea0003900000 */
[----:B------:R-:W2:Y:S02]  /*94c0*/  @!P0 SYNCS.PHASECHK.TRANS64 P0, [R0+URZ+0x20], R5 ;  /* 0x00002005000085a7 */ /* 0x000ea400080010ff */
[----:B--2---:R-:W-:Y:S05]  /*94d0*/  @!P0 BRA `(.L_x_115) ;  /* 0xfffffffc00f08947 */ /* 0x004fea000383ffff */
[----:B------:R-:W-:Y:S05]  /*94e0*/  BRA `(.L_x_114) ;  /* 0xffffffe0002c7947 */ /* 0x000fea000383ffff */
.L_x_123:
[----:B--2---:R2:W3:Y:S02]  /*94f0*/  SYNCS.PHASECHK.TRANS64.TRYWAIT P0, [R2+URZ+0x20], R0 ;  /* 0x00002000020075a7 */ /* 0x0044e400080011ff */
[----:B---3--:R-:W-:Y:S05]  /*9500*/  @!P0 NANOSLEEP.SYNCS 0x989680 ;  /* 0x009896800000895d */ /* 0x008fea0003900000 */
[----:B------:R-:W3:Y:S02]  /*9510*/  @!P0 SYNCS.PHASECHK.TRANS64 P0, [R2+URZ+0x20], R0 ;  /* 0x00002000020085a7 */ /* 0x000ee400080010ff */
[----:B---3--:R-:W-:Y:S05]  /*9520*/  @!P0 BRA `(.L_x_123) ;  /* 0xfffffffc00f08947 */ /* 0x008fea000383ffff */
[----:B------:R-:W-:Y:S05]  /*9530*/  BRA `(.L_x_122) ;  /* 0xffffffe800707947 */ /* 0x000fea000383ffff */
        .weak           $__internal_0_$__cuda_sm10x_tcgen05_guardrail_trap_col_being_dealloced_not_returned_by_alloc
        .type           $__internal_0_$__cuda_sm10x_tcgen05_guardrail_trap_col_being_dealloced_not_returned_by_alloc,@function
        .size           $__internal_0_$__cuda_sm10x_tcgen05_guardrail_trap_col_being_dealloced_not_returned_by_alloc,($__internal_1_$__cuda_sm10x_tcgen05_guardrail_trap_phase_invalid_during_alloc - $__internal_0_$__cuda_sm10x_tcgen05_guardrail_trap_col_being_dealloced_not_returned_by_alloc)
$__internal_0_$__cuda_sm10x_tcgen05_guardrail_trap_col_being_dealloced_not_returned_by_alloc:
[----:B------:R-:W-:Y:S05]  /*9540*/  BPT.TRAP 0x1 ;  /* 0x000000040000795c */ /* 0x000fea0000300000 */
[----:B------:R-:W-:-:S04]  /*9550*/  HFMA2 R3, -RZ, RZ, 0, 0 ;  /* 0x00000000ff037431 */ /* 0x000fc800000001ff */
[----:B------:R-:W-:Y:S05]  /*9560*/  RET.REL.NODEC R2 `(_ZN7cutlass13device_kernelINS_4gemm6kernel13GemmUniversalIN4cute5tupleIJiiiiEEENS1_10collective13CollectiveMmaINS1_35MainloopSm100TmaUmmaWarpSpecializedILi2ELi2ELi4ENS5_IJNS4_1CILi1EEESB_SB_EEEEENS5_IJNSA_ILi64EEENSA_ILi128EEESF_EEENS_10tfloat32_tENS5_IJlSB_lEEESH_SI_NS4_8TiledMMAINS4_8MMA_AtomIJNS4_17SM100_MMA_TF32_SSISH_SH_fLi64ELi128ELNS4_4UMMA5MajorE0ELSN_0ELNSM_7ScaleInE0ELSO_0EEEEEENS4_6LayoutISC_NS5_IJNSA_ILi0EEESS_SS_EEEEENS5_IJNS4_10UnderscoreESV_SV_EEEEENS4_13SM90_TMA_LOADENS4_14ComposedLayoutINS4_7SwizzleILi3ELi4ELi3EEENS4_18smem_ptr_flag_bitsILi32EEENSR_INS5_IJNSA_ILi8EEENSA_ILi32EEEEEENS5_IJS15_SB_EEEEEEEvNS4_8identityESY_S19_vS1A_EENS_8epilogue10collective18CollectiveEpilogueINS1C_23Sm100TmaWarpSpecializedILi4ELi2ELi16ELb1ELb0EEEJSG_NS5_IJNSR_ISE_SB_EENSR_IS15_SB_EEEEESH_SI_SH_SI_NS1C_6fusion15FusionCallbacksIS1G_NS1K_17LinearCombinationISH_fSH_fLNS_15FloatRoundStyleE2EEESG_S1J_JEEENS4_5SM1004TMEM4LOAD26SM100_TMEM_LOAD_16dp128b8xESY_S19_NS4_17SM75_U32x4_LDSM_NENS4_14SM90_TMA_STOREES19_NS4_17SM90_U32x4_STSM_NENS4_39AutoVectorizingCopyWithAssumedAlignmentILi128EEEEEEvvEEEEvNT_6ParamsE) ;  /* 0xffffff6802a47950 */ /* 0x000fea0003c3ffff */
        .weak           $__internal_1_$__cuda_sm10x_tcgen05_guardrail_trap_phase_invalid_during_alloc
        .type           $__internal_1_$__cuda_sm10x_tcgen05_guardrail_trap_phase_invalid_during_alloc,@function
        .size           $__internal_1_$__cuda_sm10x_tcgen05_guardrail_trap_phase_invalid_during_alloc,($__internal_2_$__cuda_sm10x_tcgen05_guardrail_trap_unallocated_columns_being_dealloced - $__internal_1_$__cuda_sm10x_tcgen05_guardrail_trap_phase_invalid_during_alloc)
$__internal_1_$__cuda_sm10x_tcgen05_guardrail_trap_phase_invalid_during_alloc:
[----:B------:R-:W-:Y:S05]  /*9570*/  BPT.TRAP 0x1 ;  /* 0x000000040000795c */ /* 0x000fea0000300000 */
[----:B------:R-:W-:-:S04]  /*9580*/  MOV R3, 0x0 ;  /* 0x0000000000037802 */ /* 0x000fc80000000f00 */
[----:B------:R-:W-:Y:S05]  /*9590*/  RET.REL.NODEC R2 `(_ZN7cutlass13device_kernelINS_4gemm6kernel13GemmUniversalIN4cute5tupleIJiiiiEEENS1_10collective13CollectiveMmaINS1_35MainloopSm100TmaUmmaWarpSpecializedILi2ELi2ELi4ENS5_IJNS4_1CILi1EEESB_SB_EEEEENS5_IJNSA_ILi64EEENSA_ILi128EEESF_EEENS_10tfloat32_tENS5_IJlSB_lEEESH_SI_NS4_8TiledMMAINS4_8MMA_AtomIJNS4_17SM100_MMA_TF32_SSISH_SH_fLi64ELi128ELNS4_4UMMA5MajorE0ELSN_0ELNSM_7ScaleInE0ELSO_0EEEEEENS4_6LayoutISC_NS5_IJNSA_ILi0EEESS_SS_EEEEENS5_IJNS4_10UnderscoreESV_SV_EEEEENS4_13SM90_TMA_LOADENS4_14ComposedLayoutINS4_7SwizzleILi3ELi4ELi3EEENS4_18smem_ptr_flag_bitsILi32EEENSR_INS5_IJNSA_ILi8EEENSA_ILi32EEEEEENS5_IJS15_SB_EEEEEEEvNS4_8identityESY_S19_vS1A_EENS_8epilogue10collective18CollectiveEpilogueINS1C_23Sm100TmaWarpSpecializedILi4ELi2ELi16ELb1ELb0EEEJSG_NS5_IJNSR_ISE_SB_EENSR_IS15_SB_EEEEESH_SI_SH_SI_NS1C_6fusion15FusionCallbacksIS1G_NS1K_17LinearCombinationISH_fSH_fLNS_15FloatRoundStyleE2EEESG_S1J_JEEENS4_5SM1004TMEM4LOAD26SM100_TMEM_LOAD_16dp128b8xESY_S19_NS4_17SM75_U32x4_LDSM_NENS4_14SM90_TMA_STOREES19_NS4_17SM90_U32x4_STSM_NENS4_39AutoVectorizingCopyWithAssumedAlignmentILi128EEEEEEvvEEEEvNT_6ParamsE) ;  /* 0xffffff6802987950 */ /* 0x000fea0003c3ffff */
        .weak           $__internal_2_$__cuda_sm10x_tcgen05_guardrail_trap_unallocated_columns_being_dealloced
        .type           $__internal_2_$__cuda_sm10x_tcgen05_guardrail_trap_unallocated_columns_being_dealloced,@function
        .size           $__internal_2_$__cuda_sm10x_tcgen05_guardrail_trap_unallocated_columns_being_dealloced,(.L_x_174 - $__internal_2_$__cuda_sm10x_tcgen05_guardrail_trap_unallocated_columns_being_dealloced)
$__internal_2_$__cuda_sm10x_tcgen05_guardrail_trap_unallocated_columns_being_dealloced:
[----:B------:R-:W-:Y:S05]  /*95a0*/  BPT.TRAP 0x1 ;  /* 0x000000040000795c */ /* 0x000fea0000300000 */
[----:B------:R-:W-:-:S04]  /*95b0*/  HFMA2 R3, -RZ, RZ, 0, 0 ;  /* 0x00000000ff037431 */ /* 0x000fc800000001ff */
[----:B------:R-:W-:Y:S05]  /*95c0*/  RET.REL.NODEC R2 `(_ZN7cutlass13device_kernelINS_4gemm6kernel13GemmUniversalIN4cute5tupleIJiiiiEEENS1_10collective13CollectiveMmaINS1_35MainloopSm100TmaUmmaWarpSpecializedILi2ELi2ELi4ENS5_IJNS4_1CILi1EEESB_SB_EEEEENS5_IJNSA_ILi64EEENSA_ILi128EEESF_EEENS_10tfloat32_tENS5_IJlSB_lEEESH_SI_NS4_8TiledMMAINS4_8MMA_AtomIJNS4_17SM100_MMA_TF32_SSISH_SH_fLi64ELi128ELNS4_4UMMA5MajorE0ELSN_0ELNSM_7ScaleInE0ELSO_0EEEEEENS4_6LayoutISC_NS5_IJNSA_ILi0EEESS_SS_EEEEENS5_IJNS4_10UnderscoreESV_SV_EEEEENS4_13SM90_TMA_LOADENS4_14ComposedLayoutINS4_7SwizzleILi3ELi4ELi3EEENS4_18smem_ptr_flag_bitsILi32EEENSR_INS5_IJNSA_ILi8EEENSA_ILi32EEEEEENS5_IJS15_SB_EEEEEEEvNS4_8identityESY_S19_vS1A_EENS_8epilogue10collective18CollectiveEpilogueINS1C_23Sm100TmaWarpSpecializedILi4ELi2ELi16ELb1ELb0EEEJSG_NS5_IJNSR_ISE_SB_EENSR_IS15_SB_EEEEESH_SI_SH_SI_NS1C_6fusion15FusionCallbacksIS1G_NS1K_17LinearCombinationISH_fSH_fLNS_15FloatRoundStyleE2EEESG_S1J_JEEENS4_5SM1004TMEM4LOAD26SM100_TMEM_LOAD_16dp128b8xESY_S19_NS4_17SM75_U32x4_LDSM_NENS4_14SM90_TMA_STOREES19_NS4_17SM90_U32x4_STSM_NENS4_39AutoVectorizingCopyWithAssumedAlignmentILi128EEEEEEvvEEEEvNT_6ParamsE) ;  /* 0xffffff68028c7950 */ /* 0x000fea0003c3ffff */
.L_x_173:
[----:B------:R-:W-:-:S00]  /*95d0*/  BRA `(.L_x_173) ;  /* 0xfffffffc00fc7947 */ /* 0x000fc0000383ffff */
[----:B------:R-:W-:-:S00]  /*95e0*/  NOP ;  /* 0x0000000000007918 */ /* 0x000fc00000000000 */
        /* <DEDUP_REMOVED lines=9> */
.L_x_174:


//--------------------- .nv.global.init           --------------------------
	.section	.nv.global.init,"aw",@progbits
.nv.global.init:
	.type		$str$27,@object
	.size		$str$27,($str$28 - $str$27)
$str$27:
        /*0000*/ 	.byte	0x28, 0x61, 0x64, 0x64, 0x72, 0x65, 0x73, 0x73, 0x20, 0x26, 0x20, 0x6d, 0x61, 0x73, 0x6b, 0x29
        /*0010*/ 	.byte	0x20, 0x3d, 0x3d, 0x20, 0x30, 0x00
	.type		$str$28,@object
	.size		$str$28,($str$26 - $str$28)
$str$28:
        /*0016*/ 	.byte	0x2f, 0x74, 0x6d, 0x70, 0x2f, 0x63, 0x75, 0x74, 0x6c, 0x61, 0x73, 0x73, 0x5f, 0x73, 0x77, 0x65
        /*0026*/ 	.byte	0x65, 0x70, 0x5f, 0x73, 0x72, 0x63, 0x2f, 0x69, 0x6e, 0x63, 0x6c, 0x75, 0x64, 0x65, 0x2f, 0x63
        /*0036*/ 	.byte	0x75, 0x74, 0x65, 0x2f, 0x70, 0x6f, 0x69, 0x6e, 0x74, 0x65, 0x72, 0x5f, 0x66, 0x6c, 0x61, 0x67
        /*0046*/ 	.byte	0x67, 0x65, 0x64, 0x2e, 0x68, 0x70, 0x70, 0x00
	.type		$str$26,@object
	.size		$str$26,($str$25 - $str$26)
$str$26:
        /*004e*/ 	.byte	0x2f, 0x74, 0x6d, 0x70, 0x2f, 0x63, 0x75, 0x74, 0x6c, 0x61, 0x73, 0x73, 0x5f, 0x73, 0x77, 0x65
        /*005e*/ 	.byte	0x65, 0x70, 0x5f, 0x73, 0x72, 0x63, 0x2f, 0x69, 0x6e, 0x63, 0x6c, 0x75, 0x64, 0x65, 0x2f, 0x63
        /*006e*/ 	.byte	0x75, 0x74, 0x65, 0x2f, 0x61, 0x74, 0x6f, 0x6d, 0x2f, 0x63, 0x6f, 0x70, 0x79, 0x5f, 0x74, 0x72
        /*007e*/ 	.byte	0x61, 0x69, 0x74, 0x73, 0x5f, 0x73, 0x6d, 0x31, 0x30, 0x30, 0x2e, 0x68, 0x70, 0x70, 0x00
	.type		$str$25,@object
	.size		$str$25,(__unnamed_1 - $str$25)
$str$25:
        /*008d*/ 	.byte	0x28, 0x28, 0x75, 0x69, 0x6e, 0x74, 0x33, 0x32, 0x5f, 0x74, 0x28, 0x74, 0x68, 0x72, 0x65, 0x61
        /*009d*/ 	.byte	0x64, 0x49, 0x64, 0x78, 0x2e, 0x78, 0x29, 0x20, 0x2f, 0x20, 0x33, 0x32, 0x29, 0x20, 0x25, 0x20
        /*00ad*/ 	.byte	0x34, 0x29, 0x20, 0x3d, 0x3d, 0x20, 0x28, 0x28, 0x28, 0x74, 0x6d, 0x65, 0x6d, 0x5f, 0x61, 0x64
        /*00bd*/ 	.byte	0x64, 0x72, 0x20, 0x3e, 0x3e, 0x20, 0x31, 0x36, 0x29, 0x20, 0x2f, 0x20, 0x33, 0x32, 0x29, 0x20
        /*00cd*/ 	.byte	0x25, 0x20, 0x34, 0x29, 0x00
	.type		__unnamed_1,@object
	.size		__unnamed_1,(__unnamed_2 - __unnamed_1)
__unnamed_1:
        /*00d2*/ 	.byte	0x61, 0x75, 0x74, 0x6f, 0x20, 0x63, 0x75, 0x74, 0x65, 0x3a, 0x3a, 0x61, 0x73, 0x5f, 0x70, 0x6f
        /* <DEDUP_REMOVED lines=24> */
        /*0262*/ 	.byte	0x30, 0x34, 0x38, 0x3e, 0x3e, 0x3e, 0x3e, 0x5d, 0x00
	.type		__unnamed_2,@object
	.size		__unnamed_2,(.L_2 - __unnamed_2)
__unnamed_2:
        /* <DEDUP_REMOVED lines=45> */
        /*053b*/ 	.byte	0x3e, 0x3e, 0x3e, 0x5d, 0x00
.L_2:


//--------------------- .nv.shared._ZN7cutlass13device_kernelINS_4gemm6kernel13GemmUniversalIN4cute5tupleIJiiiiEEENS1_10collective13CollectiveMmaINS1_35MainloopSm100TmaUmmaWarpSpecializedILi2ELi2ELi4ENS5_IJNS4_1CILi1EEESB_SB_EEEEENS5_IJNSA_ILi64EEENSA_ILi128EEESF_EEENS_10tfloat32_tENS5_IJlSB_lEEESH_SI_NS4_8TiledMMAINS4_8MMA_AtomIJNS4_17SM100_MMA_TF32_SSISH_SH_fLi64ELi128ELNS4_4UMMA5MajorE0ELSN_0ELNSM_7ScaleInE0ELSO_0EEEEEENS4_6LayoutISC_NS5_IJNSA_ILi0EEESS_SS_EEEEENS5_IJNS4_10UnderscoreESV_SV_EEEEENS4_13SM90_TMA_LOADENS4_14ComposedLayoutINS4_7SwizzleILi3ELi4ELi3EEENS4_18smem_ptr_flag_bitsILi32EEENSR_INS5_IJNSA_ILi8EEENSA_ILi32EEEEEENS5_IJS15_SB_EEEEEEEvNS4_8identityESY_S19_vS1A_EENS_8epilogue10collective18CollectiveEpilogueINS1C_23Sm100TmaWarpSpecializedILi4ELi2ELi16ELb1ELb0EEEJSG_NS5_IJNSR_ISE_SB_EENSR_IS15_SB_EEEEESH_SI_SH_SI_NS1C_6fusion15FusionCallbacksIS1G_NS1K_17LinearCombinationISH_fSH_fLNS_15FloatRoundStyleE2EEESG_S1J_JEEENS4_5SM1004TMEM4LOAD26SM100_TMEM_LOAD_16dp128b8xESY_S19_NS4_17SM75_U32x4_LDSM_NENS4_14SM90_TMA_STOREES19_NS4_17SM90_U32x4_STSM_NENS4_39AutoVectorizingCopyWithAssumedAlignmentILi128EEEEEEvvEEEEvNT_6ParamsE --------------------------
	.section	.nv.shared._ZN7cutlass13device_kernelINS_4gemm6kernel13GemmUniversalIN4cute5tupleIJiiiiEEENS1_10collective13CollectiveMmaINS1_35MainloopSm100TmaUmmaWarpSpecializedILi2ELi2ELi4ENS5_IJNS4_1CILi1EEESB_SB_EEEEENS5_IJNSA_ILi64EEENSA_ILi128EEESF_EEENS_10tfloat32_tENS5_IJlSB_lEEESH_SI_NS4_8TiledMMAINS4_8MMA_AtomIJNS4_17SM100_MMA_TF32_SSISH_SH_fLi64ELi128ELNS4_4UMMA5MajorE0ELSN_0ELNSM_7ScaleInE0ELSO_0EEEEEENS4_6LayoutISC_NS5_IJNSA_ILi0EEESS_SS_EEEEENS5_IJNS4_10UnderscoreESV_SV_EEEEENS4_13SM90_TMA_LOADENS4_14ComposedLayoutINS4_7SwizzleILi3ELi4ELi3EEENS4_18smem_ptr_flag_bitsILi32EEENSR_INS5_IJNSA_ILi8EEENSA_ILi32EEEEEENS5_IJS15_SB_EEEEEEEvNS4_8identityESY_S19_vS1A_EENS_8epilogue10collective18CollectiveEpilogueINS1C_23Sm100TmaWarpSpecializedILi4ELi2ELi16ELb1ELb0EEEJSG_NS5_IJNSR_ISE_SB_EENSR_IS15_SB_EEEEESH_SI_SH_SI_NS1C_6fusion15FusionCallbacksIS1G_NS1K_17LinearCombinationISH_fSH_fLNS_15FloatRoundStyleE2EEESG_S1J_JEEENS4_5SM1004TMEM4LOAD26SM100_TMEM_LOAD_16dp128b8xESY_S19_NS4_17SM75_U32x4_LDSM_NENS4_14SM90_TMA_STOREES19_NS4_17SM90_U32x4_STSM_NENS4_39AutoVectorizingCopyWithAssumedAlignmentILi128EEEEEEvvEEEEvNT_6ParamsE,"aw",@nobits
	.sectionflags	@""
	.align	16
	.zero		1024


//--------------------- .nv.shared.reserved.0     --------------------------
	.section	.nv.shared.reserved.0,"aw",@nobits
	.weak		__nv_reservedSMEM_offset_0_alias
	.size		__nv_reservedSMEM_offset_0_alias, 0, 64
	.other		__nv_reservedSMEM_offset_0_alias,@"STO_CUDA_RESERVED_SHARED STV_DEFAULT"
__nv_reservedSMEM_offset_0_alias:
	.zero		0
.nv.shared.reserved.0:
	.zero		64
	.weak		__nv_reservedSMEM_tcgen05_partition
	.type		__nv_reservedSMEM_tcgen05_partition,@object
	.size		__nv_reservedSMEM_tcgen05_partition,(.L_0 - __nv_reservedSMEM_tcgen05_partition)
__nv_reservedSMEM_tcgen05_partition:
	.zero		32
.L_0:


//--------------------- .nv.global                --------------------------
	.section	.nv.global,"aw",@nobits
.nv.global:
	.type		_ZN40_INTERNAL_6dff31f5_4_k_cu_78007942_281734cute1_E,@object
	.size		_ZN40_INTERNAL_6dff31f5_4_k_cu_78007942_281734cute1_E,(_ZN40_INTERNAL_6dff31f5_4_k_cu_78007942_281734cuda3std3__45__cpo6cbeginE - _ZN40_INTERNAL_6dff31f5_4_k_cu_78007942_281734cute1_E)
_ZN40_INTERNAL_6dff31f5_4_k_cu_78007942_281734cute1_E:
	.zero		1
	.type		_ZN40_INTERNAL_6dff31f5_4_k_cu_78007942_281734cuda3std3__45__cpo6cbeginE,@object
	.size		_ZN40_INTERNAL_6dff31f5_4_k_cu_78007942_281734cuda3std3__45__cpo6cbeginE,(_ZN40_INTERNAL_6dff31f5_4_k_cu_78007942_281734cuda3std3__48in_placeE - _ZN40_INTERNAL_6dff31f5_4_k_cu_78007942_281734cuda3std3__45__cpo6cbeginE)
_ZN40_INTERNAL_6dff31f5_4_k_cu_78007942_281734cuda3std3__45__cpo6cbeginE:
	.zero		1
	.type		_ZN40_INTERNAL_6dff31f5_4_k_cu_78007942_281734cuda3std3__48in_placeE,@object
	.size		_ZN40_INTERNAL_6dff31f5_4_k_cu_78007942_281734cuda3std3__48in_placeE,(_ZN40_INTERNAL_6dff31f5_4_k_cu_78007942_281734cuda3std6ranges3__45__cpo9iter_moveE - _ZN40_INTERNAL_6dff31f5_4_k_cu_78007942_281734cuda3std3__48in_placeE)
_ZN40_INTERNAL_6dff31f5_4_k_cu_78007942_281734cuda3std3__48in_placeE:
	.zero		1
	.type		_ZN40_INTERNAL_6dff31f5_4_k_cu_78007942_281734cuda3std6ranges3__45__cpo9iter_moveE,@object
	.size		_ZN40_INTERNAL_6dff31f5_4_k_cu_78007942_281734cuda3std6ranges3__45__cpo9iter_moveE,(_ZN40_INTERNAL_6dff31f5_4_k_cu_78007942_281734cuda3std3__45__cpo5beginE - _ZN40_INTERNAL_6dff31f5_4_k_cu_78007942_281734cuda3std6ranges3__45__cpo9iter_moveE)
_ZN40_INTERNAL_6dff31f5_4_k_cu_78007942_281734cuda3std6ranges3__45__cpo9iter_moveE:
	.zero		1
	.type		_ZN40_INTERNAL_6dff31f5_4_k_cu_78007942_281734cuda3std3__45__cpo5beginE,@object
	.size		_ZN40_INTERNAL_6dff31f5_4_k_cu_78007942_281734cuda3std3__45__cpo5beginE,(_ZN40_INTERNAL_6dff31f5_4_k_cu_78007942_281734cuda3std3__442_GLOBAL__N__6dff31f5_4_k_cu_78007942_281736ignoreE - _ZN40_INTERNAL_6dff31f5_4_k_cu_78007942_281734cuda3std3__45__cpo5beginE)
_ZN40_INTERNAL_6dff31f5_4_k_cu_78007942_281734cuda3std3__45__cpo5beginE:
	.zero		1
	.type		_ZN40_INTERNAL_6dff31f5_4_k_cu_78007942_281734cuda3std3__442_GLOBAL__N__6dff31f5_4_k_cu_78007942_281736ignoreE,@object
	.size		_ZN40_INTERNAL_6dff31f5_4_k_cu_78007942_281734cuda3std3__442_GLOBAL__N__6dff31f5_4_k_cu_78007942_281736ignoreE,(_ZN40_INTERNAL_6dff31f5_4_k_cu_78007942_281734cute7productE - _ZN40_INTERNAL_6dff31f5_4_k_cu_78007942_281734cuda3std3__442_GLOBAL__N__6dff31f5_4_k_cu_78007942_281736ignoreE)
_ZN40_INTERNAL_6dff31f5_4_k_cu_78007942_281734cuda3std3__442_GLOBAL__N__6dff31f5_4_k_cu_78007942_281736ignoreE:
	.zero		1
	.type		_ZN40_INTERNAL_6dff31f5_4_k_cu_78007942_281734cute7productE,@object
	.size		_ZN40_INTERNAL_6dff31f5_4_k_cu_78007942_281734cute7productE,(_ZN40_INTERNAL_6dff31f5_4_k_cu_78007942_281734cuda3std3__45__cpo3endE - _ZN40_INTERNAL_6dff31f5_4_k_cu_78007942_281734cute7productE)
_ZN40_INTERNAL_6dff31f5_4_k_cu_78007942_281734cute7productE:
	.zero		1
	.type		_ZN40_INTERNAL_6dff31f5_4_k_cu_78007942_281734cuda3std3__45__cpo3endE,@object
	.size		_ZN40_INTERNAL_6dff31f5_4_k_cu_78007942_281734cuda3std3__45__cpo3endE,(_ZN40_INTERNAL_6dff31f5_4_k_cu_78007942_281734cuda3std3__419piecewise_constructE - _ZN40_INTERNAL_6dff31f5_4_k_cu_78007942_281734cuda3std3__45__cpo3endE)
_ZN40_INTERNAL_6dff31f5_4_k_cu_78007942_281734cuda3std3__45__cpo3endE:
	.zero		1
	.type		_ZN40_INTERNAL_6dff31f5_4_k_cu_78007942_281734cuda3std3__419piecewise_constructE,@object
	.size		_ZN40_INTERNAL_6dff31f5_4_k_cu_78007942_281734cuda3std3__419piecewise_constructE,(_ZN40_INTERNAL_6dff31f5_4_k_cu_78007942_281734cuda3std3__45__cpo4cendE - _ZN40_INTERNAL_6dff31f5_4_k_cu_78007942_281734cuda3std3__419piecewise_constructE)
_ZN40_INTERNAL_6dff31f5_4_k_cu_78007942_281734cuda3std3__419piecewise_constructE:
	.zero		1
	.type		_ZN40_INTERNAL_6dff31f5_4_k_cu_78007942_281734cuda3std3__45__cpo4cendE,@object
	.size		_ZN40_INTERNAL_6dff31f5_4_k_cu_78007942_281734cuda3std3__45__cpo4cendE,(_ZN40_INTERNAL_6dff31f5_4_k_cu_78007942_281734cuda3std6ranges3__45__cpo4swapE - _ZN40_INTERNAL_6dff31f5_4_k_cu_78007942_281734cuda3std3__45__cpo4cendE)
_ZN40_INTERNAL_6dff31f5_4_k_cu_78007942_281734cuda3std3__45__cpo4cendE:
	.zero		1
	.type		_ZN40_INTERNAL_6dff31f5_4_k_cu_78007942_281734cuda3std6ranges3__45__cpo4swapE,@object
	.size		_ZN40_INTERNAL_6dff31f5_4_k_cu_78007942_281734cuda3std6ranges3__45__cpo4swapE,(.L_10 - _ZN40_INTERNAL_6dff31f5_4_k_cu_78007942_281734cuda3std6ranges3__45__cpo4swapE)
_ZN40_INTERNAL_6dff31f5_4_k_cu_78007942_281734cuda3std6ranges3__45__cpo4swapE:
	.zero		1
.L_10:


//--------------------- .nv.constant0._ZN7cutlass13device_kernelINS_4gemm6kernel13GemmUniversalIN4cute5tupleIJiiiiEEENS1_10collective13CollectiveMmaINS1_35MainloopSm100TmaUmmaWarpSpecializedILi2ELi2ELi4ENS5_IJNS4_1CILi1EEESB_SB_EEEEENS5_IJNSA_ILi64EEENSA_ILi128EEESF_EEENS_10tfloat32_tENS5_IJlSB_lEEESH_SI_NS4_8TiledMMAINS4_8MMA_AtomIJNS4_17SM100_MMA_TF32_SSISH_SH_fLi64ELi128ELNS4_4UMMA5MajorE0ELSN_0ELNSM_7ScaleInE0ELSO_0EEEEEENS4_6LayoutISC_NS5_IJNSA_ILi0EEESS_SS_EEEEENS5_IJNS4_10UnderscoreESV_SV_EEEEENS4_13SM90_TMA_LOADENS4_14ComposedLayoutINS4_7SwizzleILi3ELi4ELi3EEENS4_18smem_ptr_flag_bitsILi32EEENSR_INS5_IJNSA_ILi8EEENSA_ILi32EEEEEENS5_IJS15_SB_EEEEEEEvNS4_8identityESY_S19_vS1A_EENS_8epilogue10collective18CollectiveEpilogueINS1C_23Sm100TmaWarpSpecializedILi4ELi2ELi16ELb1ELb0EEEJSG_NS5_IJNSR_ISE_SB_EENSR_IS15_SB_EEEEESH_SI_SH_SI_NS1C_6fusion15FusionCallbacksIS1G_NS1K_17LinearCombinationISH_fSH_fLNS_15FloatRoundStyleE2EEESG_S1J_JEEENS4_5SM1004TMEM4LOAD26SM100_TMEM_LOAD_16dp128b8xESY_S19_NS4_17SM75_U32x4_LDSM_NENS4_14SM90_TMA_STOREES19_NS4_17SM90_U32x4_STSM_NENS4_39AutoVectorizingCopyWithAssumedAlignmentILi128EEEEEEvvEEEEvNT_6ParamsE --------------------------
	.section	.nv.constant0._ZN7cutlass13device_kernelINS_4gemm6kernel13GemmUniversalIN4cute5tupleIJiiiiEEENS1_10collective13CollectiveMmaINS1_35MainloopSm100TmaUmmaWarpSpecializedILi2ELi2ELi4ENS5_IJNS4_1CILi1EEESB_SB_EEEEENS5_IJNSA_ILi64EEENSA_ILi128EEESF_EEENS_10tfloat32_tENS5_IJlSB_lEEESH_SI_NS4_8TiledMMAINS4_8MMA_AtomIJNS4_17SM100_MMA_TF32_SSISH_SH_fLi64ELi128ELNS4_4UMMA5MajorE0ELSN_0ELNSM_7ScaleInE0ELSO_0EEEEEENS4_6LayoutISC_NS5_IJNSA_ILi0EEESS_SS_EEEEENS5_IJNS4_10UnderscoreESV_SV_EEEEENS4_13SM90_TMA_LOADENS4_14ComposedLayoutINS4_7SwizzleILi3ELi4ELi3EEENS4_18smem_ptr_flag_bitsILi32EEENSR_INS5_IJNSA_ILi8EEENSA_ILi32EEEEEENS5_IJS15_SB_EEEEEEEvNS4_8identityESY_S19_vS1A_EENS_8epilogue10collective18CollectiveEpilogueINS1C_23Sm100TmaWarpSpecializedILi4ELi2ELi16ELb1ELb0EEEJSG_NS5_IJNSR_ISE_SB_EENSR_IS15_SB_EEEEESH_SI_SH_SI_NS1C_6fusion15FusionCallbacksIS1G_NS1K_17LinearCombinationISH_fSH_fLNS_15FloatRoundStyleE2EEESG_S1J_JEEENS4_5SM1004TMEM4LOAD26SM100_TMEM_LOAD_16dp128b8xESY_S19_NS4_17SM75_U32x4_LDSM_NENS4_14SM90_TMA_STOREES19_NS4_17SM90_U32x4_STSM_NENS4_39AutoVectorizingCopyWithAssumedAlignmentILi128EEEEEEvvEEEEvNT_6ParamsE,"a",@progbits
	.sectionflags	@""
	.align	4
.nv.constant0._ZN7cutlass13device_kernelINS_4gemm6kernel13GemmUniversalIN4cute5tupleIJiiiiEEENS1_10collective13CollectiveMmaINS1_35MainloopSm100TmaUmmaWarpSpecializedILi2ELi2ELi4ENS5_IJNS4_1CILi1EEESB_SB_EEEEENS5_IJNSA_ILi64EEENSA_ILi128EEESF_EEENS_10tfloat32_tENS5_IJlSB_lEEESH_SI_NS4_8TiledMMAINS4_8MMA_AtomIJNS4_17SM100_MMA_TF32_SSISH_SH_fLi64ELi128ELNS4_4UMMA5MajorE0ELSN_0ELNSM_7ScaleInE0ELSO_0EEEEEENS4_6LayoutISC_NS5_IJNSA_ILi0EEESS_SS_EEEEENS5_IJNS4_10UnderscoreESV_SV_EEEEENS4_13SM90_TMA_LOADENS4_14ComposedLayoutINS4_7SwizzleILi3ELi4ELi3EEENS4_18smem_ptr_flag_bitsILi32EEENSR_INS5_IJNSA_ILi8EEENSA_ILi32EEEEEENS5_IJS15_SB_EEEEEEEvNS4_8identityESY_S19_vS1A_EENS_8epilogue10collective18CollectiveEpilogueINS1C_23Sm100TmaWarpSpecializedILi4ELi2ELi16ELb1ELb0EEEJSG_NS5_IJNSR_ISE_SB_EENSR_IS15_SB_EEEEESH_SI_SH_SI_NS1C_6fusion15FusionCallbacksIS1G_NS1K_17LinearCombinationISH_fSH_fLNS_15FloatRoundStyleE2EEESG_S1J_JEEENS4_5SM1004TMEM4LOAD26SM100_TMEM_LOAD_16dp128b8xESY_S19_NS4_17SM75_U32x4_LDSM_NENS4_14SM90_TMA_STOREES19_NS4_17SM90_U32x4_STSM_NENS4_39AutoVectorizingCopyWithAssumedAlignmentILi128EEEEEEvvEEEEvNT_6ParamsE:
	.zero		2944


//--------------------- SYMBOLS --------------------------

	.type		.nv.reservedSmem.offset0,@object
	.size		.nv.reservedSmem.offset0,0x4
	.type		.nv.reservedSmem.cap,@object
	.size		.nv.reservedSmem.cap,0x4
	.type		__assertfail,@function
